//
// Generated by NVIDIA NVVM Compiler
//
// Compiler Build ID: CL-36424714
// Cuda compilation tools, release 13.0, V13.0.88
// Based on NVVM 20.0.0
//

.version 9.0
.target sm_100
.address_size 64

	// .globl	_Z17nf4_decode_kernelPK5uint4PKhPK6__halfS6_fP13__nv_bfloat16lii
.const .align 4 .b8 NF4_LUT[64] = {0, 0, 128, 191, 177, 57, 50, 191, 48, 107, 6, 191, 160, 50, 202, 190, 77, 162, 145, 190, 63, 53, 61, 190, 113, 120, 186, 189, 0, 0, 0, 0, 255, 250, 162, 61, 227, 202, 36, 62, 221, 4, 124, 62, 58, 3, 173, 62, 184, 164, 225, 62, 171, 7, 16, 63, 179, 19, 57, 63, 0, 0, 128, 63};
// _ZZ17nf4_decode_kernelPK5uint4PKhPK6__halfS6_fP13__nv_bfloat16liiE5s_LUT has been demoted

.visible .entry _Z17nf4_decode_kernelPK5uint4PKhPK6__halfS6_fP13__nv_bfloat16lii(
	.param .u64 .ptr .align 1 _Z17nf4_decode_kernelPK5uint4PKhPK6__halfS6_fP13__nv_bfloat16lii_param_0,
	.param .u64 .ptr .align 1 _Z17nf4_decode_kernelPK5uint4PKhPK6__halfS6_fP13__nv_bfloat16lii_param_1,
	.param .u64 .ptr .align 1 _Z17nf4_decode_kernelPK5uint4PKhPK6__halfS6_fP13__nv_bfloat16lii_param_2,
	.param .u64 .ptr .align 1 _Z17nf4_decode_kernelPK5uint4PKhPK6__halfS6_fP13__nv_bfloat16lii_param_3,
	.param .f32 _Z17nf4_decode_kernelPK5uint4PKhPK6__halfS6_fP13__nv_bfloat16lii_param_4,
	.param .u64 .ptr .align 1 _Z17nf4_decode_kernelPK5uint4PKhPK6__halfS6_fP13__nv_bfloat16lii_param_5,
	.param .u64 _Z17nf4_decode_kernelPK5uint4PKhPK6__halfS6_fP13__nv_bfloat16lii_param_6,
	.param .u32 _Z17nf4_decode_kernelPK5uint4PKhPK6__halfS6_fP13__nv_bfloat16lii_param_7,
	.param .u32 _Z17nf4_decode_kernelPK5uint4PKhPK6__halfS6_fP13__nv_bfloat16lii_param_8
)
{
	.reg .pred 	%p<37>;
	.reg .b16 	%rs<35>;
	.reg .b32 	%r<259>;
	.reg .b32 	%f<133>;
	.reg .b64 	%rd<90>;
	// demoted variable
	.shared .align 4 .b8 _ZZ17nf4_decode_kernelPK5uint4PKhPK6__halfS6_fP13__nv_bfloat16liiE5s_LUT[64];
	ld.param.u64 	%rd23, [_Z17nf4_decode_kernelPK5uint4PKhPK6__halfS6_fP13__nv_bfloat16lii_param_0];
	ld.param.u64 	%rd24, [_Z17nf4_decode_kernelPK5uint4PKhPK6__halfS6_fP13__nv_bfloat16lii_param_1];
	ld.param.u64 	%rd26, [_Z17nf4_decode_kernelPK5uint4PKhPK6__halfS6_fP13__nv_bfloat16lii_param_3];
	ld.param.f32 	%f21, [_Z17nf4_decode_kernelPK5uint4PKhPK6__halfS6_fP13__nv_bfloat16lii_param_4];
	ld.param.u64 	%rd28, [_Z17nf4_decode_kernelPK5uint4PKhPK6__halfS6_fP13__nv_bfloat16lii_param_6];
	ld.param.u32 	%r6, [_Z17nf4_decode_kernelPK5uint4PKhPK6__halfS6_fP13__nv_bfloat16lii_param_7];
	ld.param.u32 	%r7, [_Z17nf4_decode_kernelPK5uint4PKhPK6__halfS6_fP13__nv_bfloat16lii_param_8];
	mov.u32 	%r8, %ctaid.x;
	mov.u32 	%r9, %ntid.x;
	mov.u32 	%r1, %tid.x;
	mad.lo.s32 	%r10, %r8, %r9, %r1;
	cvt.u64.u32 	%rd88, %r10;
	mov.u32 	%r11, %nctaid.x;
	mul.lo.s32 	%r12, %r11, %r9;
	cvt.u64.u32 	%rd2, %r12;
	add.s64 	%rd29, %rd28, 31;
	shr.s64 	%rd30, %rd29, 63;
	shr.u64 	%rd31, %rd30, 59;
	add.s64 	%rd32, %rd29, %rd31;
	shr.s64 	%rd3, %rd32, 5;
	setp.gt.u32 	%p1, %r1, 15;
	@%p1 bra 	$L__BB0_2;
	mul.wide.u32 	%rd33, %r1, 4;
	mov.u64 	%rd34, NF4_LUT;
	add.s64 	%rd35, %rd34, %rd33;
	ld.const.f32 	%f22, [%rd35];
	shl.b32 	%r13, %r1, 2;
	mov.u32 	%r14, _ZZ17nf4_decode_kernelPK5uint4PKhPK6__halfS6_fP13__nv_bfloat16liiE5s_LUT;
	add.s32 	%r15, %r14, %r13;
	st.shared.f32 	[%r15], %f22;
$L__BB0_2:
	bar.sync 	0;
	setp.le.s64 	%p2, %rd3, %rd88;
	@%p2 bra 	$L__BB0_72;
	ld.param.u64 	%rd84, [_Z17nf4_decode_kernelPK5uint4PKhPK6__halfS6_fP13__nv_bfloat16lii_param_5];
	ld.param.u64 	%rd83, [_Z17nf4_decode_kernelPK5uint4PKhPK6__halfS6_fP13__nv_bfloat16lii_param_2];
	shr.u32 	%r16, %r6, 31;
	add.s32 	%r17, %r6, %r16;
	shr.s32 	%r18, %r17, 1;
	cvt.s64.s32 	%rd4, %r18;
	shl.b64 	%rd87, %rd88, 4;
	shl.b64 	%rd36, %rd88, 5;
	or.b64  	%rd86, %rd36, 15;
	shl.b64 	%rd37, %rd88, 6;
	cvta.to.global.u64 	%rd38, %rd84;
	add.s64 	%rd39, %rd37, %rd38;
	add.s64 	%rd85, %rd39, 30;
	cvta.to.global.u64 	%rd8, %rd23;
	cvta.to.global.u64 	%rd9, %rd83;
	cvta.to.global.u64 	%rd10, %rd24;
	cvta.to.global.u64 	%rd11, %rd26;
	cvt.u32.u64 	%r19, %rd4;
	mov.u32 	%r164, _ZZ17nf4_decode_kernelPK5uint4PKhPK6__halfS6_fP13__nv_bfloat16liiE5s_LUT;
$L__BB0_4:
	add.s64 	%rd40, %rd8, %rd87;
	ld.global.nc.v4.u32 	{%r2, %r3, %r4, %r5}, [%rd40];
	or.b64  	%rd41, %rd87, %rd4;
	and.b64  	%rd42, %rd41, -4294967296;
	setp.ne.s64 	%p3, %rd42, 0;
	@%p3 bra 	$L__BB0_6;
	cvt.u32.u64 	%r20, %rd87;
	div.u32 	%r21, %r20, %r19;
	cvt.u64.u32 	%rd89, %r21;
	bra.uni 	$L__BB0_7;
$L__BB0_6:
	div.s64 	%rd89, %rd87, %rd4;
$L__BB0_7:
	cvt.u32.u64 	%r22, %rd89;
	div.s32 	%r23, %r22, %r7;
	mul.wide.s32 	%rd43, %r23, 2;
	add.s64 	%rd44, %rd9, %rd43;
	ld.global.nc.u16 	%rs1, [%rd44];
	// begin inline asm
	{  cvt.f32.f16 %f23, %rs1;}

	// end inline asm
	cvt.s64.s32 	%rd45, %rd89;
	add.s64 	%rd46, %rd10, %rd45;
	ld.global.nc.u8 	%rs3, [%rd46];
	cvt.u32.u8 	%r24, %rs3;
	mul.wide.u32 	%rd47, %r24, 2;
	add.s64 	%rd48, %rd11, %rd47;
	ld.global.nc.u16 	%rs2, [%rd48];
	// begin inline asm
	{  cvt.f32.f16 %f24, %rs2;}

	// end inline asm
	fma.rn.f32 	%f1, %f23, %f24, %f21;
	add.s64 	%rd49, %rd86, 16;
	setp.ge.s64 	%p4, %rd49, %rd28;
	@%p4 bra 	$L__BB0_9;
	shr.u32 	%r162, %r2, 2;
	and.b32  	%r163, %r162, 60;
	add.s32 	%r165, %r164, %r163;
	ld.shared.f32 	%f101, [%r165];
	mul.f32 	%f69, %f1, %f101;
	shl.b32 	%r166, %r2, 2;
	and.b32  	%r167, %r166, 60;
	add.s32 	%r168, %r164, %r167;
	ld.shared.f32 	%f102, [%r168];
	mul.f32 	%f70, %f1, %f102;
	// begin inline asm
	{ cvt.rn.bf16x2.f32 %r146, %f70, %f69;}

	// end inline asm
	shr.u32 	%r169, %r2, 10;
	and.b32  	%r170, %r169, 60;
	add.s32 	%r171, %r164, %r170;
	ld.shared.f32 	%f103, [%r171];
	mul.f32 	%f71, %f1, %f103;
	shr.u32 	%r172, %r2, 6;
	and.b32  	%r173, %r172, 60;
	add.s32 	%r174, %r164, %r173;
	ld.shared.f32 	%f104, [%r174];
	mul.f32 	%f72, %f1, %f104;
	// begin inline asm
	{ cvt.rn.bf16x2.f32 %r147, %f72, %f71;}

	// end inline asm
	shr.u32 	%r175, %r2, 18;
	and.b32  	%r176, %r175, 60;
	add.s32 	%r177, %r164, %r176;
	ld.shared.f32 	%f105, [%r177];
	mul.f32 	%f73, %f1, %f105;
	shr.u32 	%r178, %r2, 14;
	and.b32  	%r179, %r178, 60;
	add.s32 	%r180, %r164, %r179;
	ld.shared.f32 	%f106, [%r180];
	mul.f32 	%f74, %f1, %f106;
	// begin inline asm
	{ cvt.rn.bf16x2.f32 %r148, %f74, %f73;}

	// end inline asm
	shr.u32 	%r181, %r2, 26;
	and.b32  	%r182, %r181, 60;
	add.s32 	%r183, %r164, %r182;
	ld.shared.f32 	%f107, [%r183];
	mul.f32 	%f75, %f1, %f107;
	shr.u32 	%r184, %r2, 22;
	and.b32  	%r185, %r184, 60;
	add.s32 	%r186, %r164, %r185;
	ld.shared.f32 	%f108, [%r186];
	mul.f32 	%f76, %f1, %f108;
	// begin inline asm
	{ cvt.rn.bf16x2.f32 %r149, %f76, %f75;}

	// end inline asm
	st.global.v4.u32 	[%rd85+-30], {%r146, %r147, %r148, %r149};
	shr.u32 	%r187, %r3, 2;
	and.b32  	%r188, %r187, 60;
	add.s32 	%r189, %r164, %r188;
	ld.shared.f32 	%f109, [%r189];
	mul.f32 	%f77, %f1, %f109;
	shl.b32 	%r190, %r3, 2;
	and.b32  	%r191, %r190, 60;
	add.s32 	%r192, %r164, %r191;
	ld.shared.f32 	%f110, [%r192];
	mul.f32 	%f78, %f1, %f110;
	// begin inline asm
	{ cvt.rn.bf16x2.f32 %r150, %f78, %f77;}

	// end inline asm
	shr.u32 	%r193, %r3, 10;
	and.b32  	%r194, %r193, 60;
	add.s32 	%r195, %r164, %r194;
	ld.shared.f32 	%f111, [%r195];
	mul.f32 	%f79, %f1, %f111;
	shr.u32 	%r196, %r3, 6;
	and.b32  	%r197, %r196, 60;
	add.s32 	%r198, %r164, %r197;
	ld.shared.f32 	%f112, [%r198];
	mul.f32 	%f80, %f1, %f112;
	// begin inline asm
	{ cvt.rn.bf16x2.f32 %r151, %f80, %f79;}

	// end inline asm
	shr.u32 	%r199, %r3, 18;
	and.b32  	%r200, %r199, 60;
	add.s32 	%r201, %r164, %r200;
	ld.shared.f32 	%f113, [%r201];
	mul.f32 	%f81, %f1, %f113;
	shr.u32 	%r202, %r3, 14;
	and.b32  	%r203, %r202, 60;
	add.s32 	%r204, %r164, %r203;
	ld.shared.f32 	%f114, [%r204];
	mul.f32 	%f82, %f1, %f114;
	// begin inline asm
	{ cvt.rn.bf16x2.f32 %r152, %f82, %f81;}

	// end inline asm
	shr.u32 	%r205, %r3, 26;
	and.b32  	%r206, %r205, 60;
	add.s32 	%r207, %r164, %r206;
	ld.shared.f32 	%f115, [%r207];
	mul.f32 	%f83, %f1, %f115;
	shr.u32 	%r208, %r3, 22;
	and.b32  	%r209, %r208, 60;
	add.s32 	%r210, %r164, %r209;
	ld.shared.f32 	%f116, [%r210];
	mul.f32 	%f84, %f1, %f116;
	// begin inline asm
	{ cvt.rn.bf16x2.f32 %r153, %f84, %f83;}

	// end inline asm
	st.global.v4.u32 	[%rd85+-14], {%r150, %r151, %r152, %r153};
	shr.u32 	%r211, %r4, 2;
	and.b32  	%r212, %r211, 60;
	add.s32 	%r213, %r164, %r212;
	ld.shared.f32 	%f117, [%r213];
	mul.f32 	%f85, %f1, %f117;
	shl.b32 	%r214, %r4, 2;
	and.b32  	%r215, %r214, 60;
	add.s32 	%r216, %r164, %r215;
	ld.shared.f32 	%f118, [%r216];
	mul.f32 	%f86, %f1, %f118;
	// begin inline asm
	{ cvt.rn.bf16x2.f32 %r154, %f86, %f85;}

	// end inline asm
	shr.u32 	%r217, %r4, 10;
	and.b32  	%r218, %r217, 60;
	add.s32 	%r219, %r164, %r218;
	ld.shared.f32 	%f119, [%r219];
	mul.f32 	%f87, %f1, %f119;
	shr.u32 	%r220, %r4, 6;
	and.b32  	%r221, %r220, 60;
	add.s32 	%r222, %r164, %r221;
	ld.shared.f32 	%f120, [%r222];
	mul.f32 	%f88, %f1, %f120;
	// begin inline asm
	{ cvt.rn.bf16x2.f32 %r155, %f88, %f87;}

	// end inline asm
	shr.u32 	%r223, %r4, 18;
	and.b32  	%r224, %r223, 60;
	add.s32 	%r225, %r164, %r224;
	ld.shared.f32 	%f121, [%r225];
	mul.f32 	%f89, %f1, %f121;
	shr.u32 	%r226, %r4, 14;
	and.b32  	%r227, %r226, 60;
	add.s32 	%r228, %r164, %r227;
	ld.shared.f32 	%f122, [%r228];
	mul.f32 	%f90, %f1, %f122;
	// begin inline asm
	{ cvt.rn.bf16x2.f32 %r156, %f90, %f89;}

	// end inline asm
	shr.u32 	%r229, %r4, 26;
	and.b32  	%r230, %r229, 60;
	add.s32 	%r231, %r164, %r230;
	ld.shared.f32 	%f123, [%r231];
	mul.f32 	%f91, %f1, %f123;
	shr.u32 	%r232, %r4, 22;
	and.b32  	%r233, %r232, 60;
	add.s32 	%r234, %r164, %r233;
	ld.shared.f32 	%f124, [%r234];
	mul.f32 	%f92, %f1, %f124;
	// begin inline asm
	{ cvt.rn.bf16x2.f32 %r157, %f92, %f91;}

	// end inline asm
	st.global.v4.u32 	[%rd85+2], {%r154, %r155, %r156, %r157};
	shr.u32 	%r235, %r5, 2;
	and.b32  	%r236, %r235, 60;
	add.s32 	%r237, %r164, %r236;
	ld.shared.f32 	%f125, [%r237];
	mul.f32 	%f93, %f1, %f125;
	shl.b32 	%r238, %r5, 2;
	and.b32  	%r239, %r238, 60;
	add.s32 	%r240, %r164, %r239;
	ld.shared.f32 	%f126, [%r240];
	mul.f32 	%f94, %f1, %f126;
	// begin inline asm
	{ cvt.rn.bf16x2.f32 %r158, %f94, %f93;}

	// end inline asm
	shr.u32 	%r241, %r5, 10;
	and.b32  	%r242, %r241, 60;
	add.s32 	%r243, %r164, %r242;
	ld.shared.f32 	%f127, [%r243];
	mul.f32 	%f95, %f1, %f127;
	shr.u32 	%r244, %r5, 6;
	and.b32  	%r245, %r244, 60;
	add.s32 	%r246, %r164, %r245;
	ld.shared.f32 	%f128, [%r246];
	mul.f32 	%f96, %f1, %f128;
	// begin inline asm
	{ cvt.rn.bf16x2.f32 %r159, %f96, %f95;}

	// end inline asm
	shr.u32 	%r247, %r5, 18;
	and.b32  	%r248, %r247, 60;
	add.s32 	%r249, %r164, %r248;
	ld.shared.f32 	%f129, [%r249];
	mul.f32 	%f97, %f1, %f129;
	shr.u32 	%r250, %r5, 14;
	and.b32  	%r251, %r250, 60;
	add.s32 	%r252, %r164, %r251;
	ld.shared.f32 	%f130, [%r252];
	mul.f32 	%f98, %f1, %f130;
	// begin inline asm
	{ cvt.rn.bf16x2.f32 %r160, %f98, %f97;}

	// end inline asm
	shr.u32 	%r253, %r5, 26;
	and.b32  	%r254, %r253, 60;
	add.s32 	%r255, %r164, %r254;
	ld.shared.f32 	%f131, [%r255];
	mul.f32 	%f99, %f1, %f131;
	shr.u32 	%r256, %r5, 22;
	and.b32  	%r257, %r256, 60;
	add.s32 	%r258, %r164, %r257;
	ld.shared.f32 	%f132, [%r258];
	mul.f32 	%f100, %f1, %f132;
	// begin inline asm
	{ cvt.rn.bf16x2.f32 %r161, %f100, %f99;}

	// end inline asm
	st.global.v4.u32 	[%rd85+18], {%r158, %r159, %r160, %r161};
	bra.uni 	$L__BB0_71;
$L__BB0_9:
	shl.b32 	%r25, %r2, 2;
	and.b32  	%r26, %r25, 60;
	mov.u32 	%r27, _ZZ17nf4_decode_kernelPK5uint4PKhPK6__halfS6_fP13__nv_bfloat16liiE5s_LUT;
	add.s32 	%r28, %r27, %r26;
	ld.shared.f32 	%f2, [%r28];
	add.s64 	%rd50, %rd86, -15;
	setp.ge.s64 	%p5, %rd50, %rd28;
	@%p5 bra 	$L__BB0_11;
	shr.u32 	%r29, %r2, 2;
	and.b32  	%r30, %r29, 60;
	mov.u32 	%r31, _ZZ17nf4_decode_kernelPK5uint4PKhPK6__halfS6_fP13__nv_bfloat16liiE5s_LUT;
	add.s32 	%r32, %r31, %r30;
	ld.shared.f32 	%f26, [%r32];
	mul.f32 	%f25, %f1, %f26;
	// begin inline asm
	{  cvt.rn.bf16.f32 %rs4, %f25;}

	// end inline asm
	st.global.u16 	[%rd85+-30], %rs4;
$L__BB0_11:
	add.s64 	%rd51, %rd86, -14;
	setp.ge.s64 	%p6, %rd51, %rd28;
	@%p6 bra 	$L__BB0_13;
	mul.f32 	%f27, %f1, %f2;
	// begin inline asm
	{  cvt.rn.bf16.f32 %rs5, %f27;}

	// end inline asm
	st.global.u16 	[%rd85+-28], %rs5;
$L__BB0_13:
	shr.u32 	%r33, %r2, 6;
	and.b32  	%r34, %r33, 60;
	mov.u32 	%r35, _ZZ17nf4_decode_kernelPK5uint4PKhPK6__halfS6_fP13__nv_bfloat16liiE5s_LUT;
	add.s32 	%r36, %r35, %r34;
	ld.shared.f32 	%f3, [%r36];
	add.s64 	%rd52, %rd86, -13;
	setp.ge.s64 	%p7, %rd52, %rd28;
	@%p7 bra 	$L__BB0_15;
	shr.u32 	%r37, %r2, 10;
	and.b32  	%r38, %r37, 60;
	mov.u32 	%r39, _ZZ17nf4_decode_kernelPK5uint4PKhPK6__halfS6_fP13__nv_bfloat16liiE5s_LUT;
	add.s32 	%r40, %r39, %r38;
	ld.shared.f32 	%f29, [%r40];
	mul.f32 	%f28, %f1, %f29;
	// begin inline asm
	{  cvt.rn.bf16.f32 %rs6, %f28;}

	// end inline asm
	st.global.u16 	[%rd85+-26], %rs6;
$L__BB0_15:
	add.s64 	%rd53, %rd86, -12;
	setp.ge.s64 	%p8, %rd53, %rd28;
	@%p8 bra 	$L__BB0_17;
	mul.f32 	%f30, %f1, %f3;
	// begin inline asm
	{  cvt.rn.bf16.f32 %rs7, %f30;}

	// end inline asm
	st.global.u16 	[%rd85+-24], %rs7;
$L__BB0_17:
	shr.u32 	%r41, %r2, 14;
	and.b32  	%r42, %r41, 60;
	mov.u32 	%r43, _ZZ17nf4_decode_kernelPK5uint4PKhPK6__halfS6_fP13__nv_bfloat16liiE5s_LUT;
	add.s32 	%r44, %r43, %r42;
	ld.shared.f32 	%f4, [%r44];
	add.s64 	%rd54, %rd86, -11;
	setp.ge.s64 	%p9, %rd54, %rd28;
	@%p9 bra 	$L__BB0_19;
	shr.u32 	%r45, %r2, 18;
	and.b32  	%r46, %r45, 60;
	mov.u32 	%r47, _ZZ17nf4_decode_kernelPK5uint4PKhPK6__halfS6_fP13__nv_bfloat16liiE5s_LUT;
	add.s32 	%r48, %r47, %r46;
	ld.shared.f32 	%f32, [%r48];
	mul.f32 	%f31, %f1, %f32;
	// begin inline asm
	{  cvt.rn.bf16.f32 %rs8, %f31;}

	// end inline asm
	st.global.u16 	[%rd85+-22], %rs8;
$L__BB0_19:
	add.s64 	%rd55, %rd86, -10;
	setp.ge.s64 	%p10, %rd55, %rd28;
	@%p10 bra 	$L__BB0_21;
	mul.f32 	%f33, %f1, %f4;
	// begin inline asm
	{  cvt.rn.bf16.f32 %rs9, %f33;}

	// end inline asm
	st.global.u16 	[%rd85+-20], %rs9;
$L__BB0_21:
	shr.u32 	%r49, %r2, 26;
	and.b32  	%r50, %r49, 60;
	mov.u32 	%r51, _ZZ17nf4_decode_kernelPK5uint4PKhPK6__halfS6_fP13__nv_bfloat16liiE5s_LUT;
	add.s32 	%r52, %r51, %r50;
	ld.shared.f32 	%f5, [%r52];
	shr.u32 	%r53, %r2, 22;
	and.b32  	%r54, %r53, 60;
	add.s32 	%r55, %r51, %r54;
	ld.shared.f32 	%f6, [%r55];
	add.s64 	%rd56, %rd86, -9;
	setp.ge.s64 	%p11, %rd56, %rd28;
	@%p11 bra 	$L__BB0_23;
	mul.f32 	%f34, %f1, %f5;
	// begin inline asm
	{  cvt.rn.bf16.f32 %rs10, %f34;}

	// end inline asm
	st.global.u16 	[%rd85+-18], %rs10;
$L__BB0_23:
	add.s64 	%rd57, %rd86, -8;
	setp.ge.s64 	%p12, %rd57, %rd28;
	@%p12 bra 	$L__BB0_25;
	mul.f32 	%f35, %f1, %f6;
	// begin inline asm
	{  cvt.rn.bf16.f32 %rs11, %f35;}

	// end inline asm
	st.global.u16 	[%rd85+-16], %rs11;
$L__BB0_25:
	shl.b32 	%r56, %r3, 2;
	and.b32  	%r57, %r56, 60;
	mov.u32 	%r58, _ZZ17nf4_decode_kernelPK5uint4PKhPK6__halfS6_fP13__nv_bfloat16liiE5s_LUT;
	add.s32 	%r59, %r58, %r57;
	ld.shared.f32 	%f7, [%r59];
	add.s64 	%rd58, %rd86, -7;
	setp.ge.s64 	%p13, %rd58, %rd28;
	@%p13 bra 	$L__BB0_27;
	shr.u32 	%r60, %r3, 2;
	and.b32  	%r61, %r60, 60;
	mov.u32 	%r62, _ZZ17nf4_decode_kernelPK5uint4PKhPK6__halfS6_fP13__nv_bfloat16liiE5s_LUT;
	add.s32 	%r63, %r62, %r61;
	ld.shared.f32 	%f37, [%r63];
	mul.f32 	%f36, %f1, %f37;
	// begin inline asm
	{  cvt.rn.bf16.f32 %rs12, %f36;}

	// end inline asm
	st.global.u16 	[%rd85+-14], %rs12;
$L__BB0_27:
	add.s64 	%rd59, %rd86, -6;
	setp.ge.s64 	%p14, %rd59, %rd28;
	@%p14 bra 	$L__BB0_29;
	mul.f32 	%f38, %f1, %f7;
	// begin inline asm
	{  cvt.rn.bf16.f32 %rs13, %f38;}

	// end inline asm
	st.global.u16 	[%rd85+-12], %rs13;
$L__BB0_29:
	shr.u32 	%r64, %r3, 6;
	and.b32  	%r65, %r64, 60;
	mov.u32 	%r66, _ZZ17nf4_decode_kernelPK5uint4PKhPK6__halfS6_fP13__nv_bfloat16liiE5s_LUT;
	add.s32 	%r67, %r66, %r65;
	ld.shared.f32 	%f8, [%r67];
	add.s64 	%rd60, %rd86, -5;
	setp.ge.s64 	%p15, %rd60, %rd28;
	@%p15 bra 	$L__BB0_31;
	shr.u32 	%r68, %r3, 10;
	and.b32  	%r69, %r68, 60;
	mov.u32 	%r70, _ZZ17nf4_decode_kernelPK5uint4PKhPK6__halfS6_fP13__nv_bfloat16liiE5s_LUT;
	add.s32 	%r71, %r70, %r69;
	ld.shared.f32 	%f40, [%r71];
	mul.f32 	%f39, %f1, %f40;
	// begin inline asm
	{  cvt.rn.bf16.f32 %rs14, %f39;}

	// end inline asm
	st.global.u16 	[%rd85+-10], %rs14;
$L__BB0_31:
	add.s64 	%rd61, %rd86, -4;
	setp.ge.s64 	%p16, %rd61, %rd28;
	@%p16 bra 	$L__BB0_33;
	mul.f32 	%f41, %f1, %f8;
	// begin inline asm
	{  cvt.rn.bf16.f32 %rs15, %f41;}

	// end inline asm
	st.global.u16 	[%rd85+-8], %rs15;
$L__BB0_33:
	shr.u32 	%r72, %r3, 14;
	and.b32  	%r73, %r72, 60;
	mov.u32 	%r74, _ZZ17nf4_decode_kernelPK5uint4PKhPK6__halfS6_fP13__nv_bfloat16liiE5s_LUT;
	add.s32 	%r75, %r74, %r73;
	ld.shared.f32 	%f9, [%r75];
	add.s64 	%rd62, %rd86, -3;
	setp.ge.s64 	%p17, %rd62, %rd28;
	@%p17 bra 	$L__BB0_35;
	shr.u32 	%r76, %r3, 18;
	and.b32  	%r77, %r76, 60;
	mov.u32 	%r78, _ZZ17nf4_decode_kernelPK5uint4PKhPK6__halfS6_fP13__nv_bfloat16liiE5s_LUT;
	add.s32 	%r79, %r78, %r77;
	ld.shared.f32 	%f43, [%r79];
	mul.f32 	%f42, %f1, %f43;
	// begin inline asm
	{  cvt.rn.bf16.f32 %rs16, %f42;}

	// end inline asm
	st.global.u16 	[%rd85+-6], %rs16;
$L__BB0_35:
	add.s64 	%rd63, %rd86, -2;
	setp.ge.s64 	%p18, %rd63, %rd28;
	@%p18 bra 	$L__BB0_37;
	mul.f32 	%f44, %f1, %f9;
	// begin inline asm
	{  cvt.rn.bf16.f32 %rs17, %f44;}

	// end inline asm
	st.global.u16 	[%rd85+-4], %rs17;
$L__BB0_37:
	shr.u32 	%r80, %r3, 26;
	and.b32  	%r81, %r80, 60;
	mov.u32 	%r82, _ZZ17nf4_decode_kernelPK5uint4PKhPK6__halfS6_fP13__nv_bfloat16liiE5s_LUT;
	add.s32 	%r83, %r82, %r81;
	ld.shared.f32 	%f10, [%r83];
	shr.u32 	%r84, %r3, 22;
	and.b32  	%r85, %r84, 60;
	add.s32 	%r86, %r82, %r85;
	ld.shared.f32 	%f11, [%r86];
	add.s64 	%rd64, %rd86, -1;
	setp.ge.s64 	%p19, %rd64, %rd28;
	@%p19 bra 	$L__BB0_39;
	mul.f32 	%f45, %f1, %f10;
	// begin inline asm
	{  cvt.rn.bf16.f32 %rs18, %f45;}

	// end inline asm
	st.global.u16 	[%rd85+-2], %rs18;
$L__BB0_39:
	setp.ge.s64 	%p20, %rd86, %rd28;
	@%p20 bra 	$L__BB0_41;
	mul.f32 	%f46, %f1, %f11;
	// begin inline asm
	{  cvt.rn.bf16.f32 %rs19, %f46;}

	// end inline asm
	st.global.u16 	[%rd85], %rs19;
$L__BB0_41:
	shl.b32 	%r87, %r4, 2;
	and.b32  	%r88, %r87, 60;
	mov.u32 	%r89, _ZZ17nf4_decode_kernelPK5uint4PKhPK6__halfS6_fP13__nv_bfloat16liiE5s_LUT;
	add.s32 	%r90, %r89, %r88;
	ld.shared.f32 	%f12, [%r90];
	add.s64 	%rd65, %rd86, 1;
	setp.ge.s64 	%p21, %rd65, %rd28;
	@%p21 bra 	$L__BB0_43;
	shr.u32 	%r91, %r4, 2;
	and.b32  	%r92, %r91, 60;
	mov.u32 	%r93, _ZZ17nf4_decode_kernelPK5uint4PKhPK6__halfS6_fP13__nv_bfloat16liiE5s_LUT;
	add.s32 	%r94, %r93, %r92;
	ld.shared.f32 	%f48, [%r94];
	mul.f32 	%f47, %f1, %f48;
	// begin inline asm
	{  cvt.rn.bf16.f32 %rs20, %f47;}

	// end inline asm
	st.global.u16 	[%rd85+2], %rs20;
$L__BB0_43:
	add.s64 	%rd66, %rd86, 2;
	setp.ge.s64 	%p22, %rd66, %rd28;
	@%p22 bra 	$L__BB0_45;
	mul.f32 	%f49, %f1, %f12;
	// begin inline asm
	{  cvt.rn.bf16.f32 %rs21, %f49;}

	// end inline asm
	st.global.u16 	[%rd85+4], %rs21;
$L__BB0_45:
	shr.u32 	%r95, %r4, 6;
	and.b32  	%r96, %r95, 60;
	mov.u32 	%r97, _ZZ17nf4_decode_kernelPK5uint4PKhPK6__halfS6_fP13__nv_bfloat16liiE5s_LUT;
	add.s32 	%r98, %r97, %r96;
	ld.shared.f32 	%f13, [%r98];
	add.s64 	%rd67, %rd86, 3;
	setp.ge.s64 	%p23, %rd67, %rd28;
	@%p23 bra 	$L__BB0_47;
	shr.u32 	%r99, %r4, 10;
	and.b32  	%r100, %r99, 60;
	mov.u32 	%r101, _ZZ17nf4_decode_kernelPK5uint4PKhPK6__halfS6_fP13__nv_bfloat16liiE5s_LUT;
	add.s32 	%r102, %r101, %r100;
	ld.shared.f32 	%f51, [%r102];
	mul.f32 	%f50, %f1, %f51;
	// begin inline asm
	{  cvt.rn.bf16.f32 %rs22, %f50;}

	// end inline asm
	st.global.u16 	[%rd85+6], %rs22;
$L__BB0_47:
	add.s64 	%rd68, %rd86, 4;
	setp.ge.s64 	%p24, %rd68, %rd28;
	@%p24 bra 	$L__BB0_49;
	mul.f32 	%f52, %f1, %f13;
	// begin inline asm
	{  cvt.rn.bf16.f32 %rs23, %f52;}

	// end inline asm
	st.global.u16 	[%rd85+8], %rs23;
$L__BB0_49:
	shr.u32 	%r103, %r4, 14;
	and.b32  	%r104, %r103, 60;
	mov.u32 	%r105, _ZZ17nf4_decode_kernelPK5uint4PKhPK6__halfS6_fP13__nv_bfloat16liiE5s_LUT;
	add.s32 	%r106, %r105, %r104;
	ld.shared.f32 	%f14, [%r106];
	add.s64 	%rd69, %rd86, 5;
	setp.ge.s64 	%p25, %rd69, %rd28;
	@%p25 bra 	$L__BB0_51;
	shr.u32 	%r107, %r4, 18;
	and.b32  	%r108, %r107, 60;
	mov.u32 	%r109, _ZZ17nf4_decode_kernelPK5uint4PKhPK6__halfS6_fP13__nv_bfloat16liiE5s_LUT;
	add.s32 	%r110, %r109, %r108;
	ld.shared.f32 	%f54, [%r110];
	mul.f32 	%f53, %f1, %f54;
	// begin inline asm
	{  cvt.rn.bf16.f32 %rs24, %f53;}

	// end inline asm
	st.global.u16 	[%rd85+10], %rs24;
$L__BB0_51:
	add.s64 	%rd70, %rd86, 6;
	setp.ge.s64 	%p26, %rd70, %rd28;
	@%p26 bra 	$L__BB0_53;
	mul.f32 	%f55, %f1, %f14;
	// begin inline asm
	{  cvt.rn.bf16.f32 %rs25, %f55;}

	// end inline asm
	st.global.u16 	[%rd85+12], %rs25;
$L__BB0_53:
	shr.u32 	%r111, %r4, 26;
	and.b32  	%r112, %r111, 60;
	mov.u32 	%r113, _ZZ17nf4_decode_kernelPK5uint4PKhPK6__halfS6_fP13__nv_bfloat16liiE5s_LUT;
	add.s32 	%r114, %r113, %r112;
	ld.shared.f32 	%f15, [%r114];
	shr.u32 	%r115, %r4, 22;
	and.b32  	%r116, %r115, 60;
	add.s32 	%r117, %r113, %r116;
	ld.shared.f32 	%f16, [%r117];
	add.s64 	%rd71, %rd86, 7;
	setp.ge.s64 	%p27, %rd71, %rd28;
	@%p27 bra 	$L__BB0_55;
	mul.f32 	%f56, %f1, %f15;
	// begin inline asm
	{  cvt.rn.bf16.f32 %rs26, %f56;}

	// end inline asm
	st.global.u16 	[%rd85+14], %rs26;
$L__BB0_55:
	add.s64 	%rd72, %rd86, 8;
	setp.ge.s64 	%p28, %rd72, %rd28;
	@%p28 bra 	$L__BB0_57;
	mul.f32 	%f57, %f1, %f16;
	// begin inline asm
	{  cvt.rn.bf16.f32 %rs27, %f57;}

	// end inline asm
	st.global.u16 	[%rd85+16], %rs27;
$L__BB0_57:
	shl.b32 	%r118, %r5, 2;
	and.b32  	%r119, %r118, 60;
	mov.u32 	%r120, _ZZ17nf4_decode_kernelPK5uint4PKhPK6__halfS6_fP13__nv_bfloat16liiE5s_LUT;
	add.s32 	%r121, %r120, %r119;
	ld.shared.f32 	%f17, [%r121];
	add.s64 	%rd73, %rd86, 9;
	setp.ge.s64 	%p29, %rd73, %rd28;
	@%p29 bra 	$L__BB0_59;
	shr.u32 	%r122, %r5, 2;
	and.b32  	%r123, %r122, 60;
	mov.u32 	%r124, _ZZ17nf4_decode_kernelPK5uint4PKhPK6__halfS6_fP13__nv_bfloat16liiE5s_LUT;
	add.s32 	%r125, %r124, %r123;
	ld.shared.f32 	%f59, [%r125];
	mul.f32 	%f58, %f1, %f59;
	// begin inline asm
	{  cvt.rn.bf16.f32 %rs28, %f58;}

	// end inline asm
	st.global.u16 	[%rd85+18], %rs28;
$L__BB0_59:
	add.s64 	%rd74, %rd86, 10;
	setp.ge.s64 	%p30, %rd74, %rd28;
	@%p30 bra 	$L__BB0_61;
	mul.f32 	%f60, %f1, %f17;
	// begin inline asm
	{  cvt.rn.bf16.f32 %rs29, %f60;}

	// end inline asm
	st.global.u16 	[%rd85+20], %rs29;
$L__BB0_61:
	shr.u32 	%r126, %r5, 6;
	and.b32  	%r127, %r126, 60;
	mov.u32 	%r128, _ZZ17nf4_decode_kernelPK5uint4PKhPK6__halfS6_fP13__nv_bfloat16liiE5s_LUT;
	add.s32 	%r129, %r128, %r127;
	ld.shared.f32 	%f18, [%r129];
	add.s64 	%rd75, %rd86, 11;
	setp.ge.s64 	%p31, %rd75, %rd28;
	@%p31 bra 	$L__BB0_63;
	shr.u32 	%r130, %r5, 10;
	and.b32  	%r131, %r130, 60;
	mov.u32 	%r132, _ZZ17nf4_decode_kernelPK5uint4PKhPK6__halfS6_fP13__nv_bfloat16liiE5s_LUT;
	add.s32 	%r133, %r132, %r131;
	ld.shared.f32 	%f62, [%r133];
	mul.f32 	%f61, %f1, %f62;
	// begin inline asm
	{  cvt.rn.bf16.f32 %rs30, %f61;}

	// end inline asm
	st.global.u16 	[%rd85+22], %rs30;
$L__BB0_63:
	add.s64 	%rd76, %rd86, 12;
	setp.ge.s64 	%p32, %rd76, %rd28;
	@%p32 bra 	$L__BB0_65;
	mul.f32 	%f63, %f1, %f18;
	// begin inline asm
	{  cvt.rn.bf16.f32 %rs31, %f63;}

	// end inline asm
	st.global.u16 	[%rd85+24], %rs31;
$L__BB0_65:
	shr.u32 	%r134, %r5, 14;
	and.b32  	%r135, %r134, 60;
	mov.u32 	%r136, _ZZ17nf4_decode_kernelPK5uint4PKhPK6__halfS6_fP13__nv_bfloat16liiE5s_LUT;
	add.s32 	%r137, %r136, %r135;
	ld.shared.f32 	%f19, [%r137];
	add.s64 	%rd77, %rd86, 13;
	setp.ge.s64 	%p33, %rd77, %rd28;
	@%p33 bra 	$L__BB0_67;
	shr.u32 	%r138, %r5, 18;
	and.b32  	%r139, %r138, 60;
	mov.u32 	%r140, _ZZ17nf4_decode_kernelPK5uint4PKhPK6__halfS6_fP13__nv_bfloat16liiE5s_LUT;
	add.s32 	%r141, %r140, %r139;
	ld.shared.f32 	%f65, [%r141];
	mul.f32 	%f64, %f1, %f65;
	// begin inline asm
	{  cvt.rn.bf16.f32 %rs32, %f64;}

	// end inline asm
	st.global.u16 	[%rd85+26], %rs32;
$L__BB0_67:
	add.s64 	%rd78, %rd86, 14;
	setp.ge.s64 	%p34, %rd78, %rd28;
	@%p34 bra 	$L__BB0_69;
	mul.f32 	%f66, %f1, %f19;
	// begin inline asm
	{  cvt.rn.bf16.f32 %rs33, %f66;}

	// end inline asm
	st.global.u16 	[%rd85+28], %rs33;
$L__BB0_69:
	shr.u32 	%r142, %r5, 26;
	and.b32  	%r143, %r142, 60;
	mov.u32 	%r144, _ZZ17nf4_decode_kernelPK5uint4PKhPK6__halfS6_fP13__nv_bfloat16liiE5s_LUT;
	add.s32 	%r145, %r144, %r143;
	ld.shared.f32 	%f67, [%r145];
	mul.f32 	%f20, %f1, %f67;
	add.s64 	%rd79, %rd86, 15;
	setp.ge.s64 	%p35, %rd79, %rd28;
	@%p35 bra 	$L__BB0_71;
	// begin inline asm
	{  cvt.rn.bf16.f32 %rs34, %f20;}

	// end inline asm
	st.global.u16 	[%rd85+30], %rs34;
$L__BB0_71:
	add.s64 	%rd88, %rd88, %rd2;
	shl.b64 	%rd80, %rd2, 4;
	add.s64 	%rd87, %rd87, %rd80;
	shl.b64 	%rd81, %rd2, 5;
	add.s64 	%rd86, %rd86, %rd81;
	shl.b64 	%rd82, %rd2, 6;
	add.s64 	%rd85, %rd85, %rd82;
	setp.lt.s64 	%p36, %rd88, %rd3;
	@%p36 bra 	$L__BB0_4;
$L__BB0_72:
	ret;

}


// ===== COMPILED SASS (sm_100) =====

	.target	sm_100

	.elftype	@"ET_EXEC"


//--------------------- .note.nv.tkinfo           --------------------------
	.section	.note.nv.tkinfo,"",@"SHT_NOTE"
	.sectionflags	@"SHF_NOTE_NV_TKINFO"
	.tkinfo
        /*0018*/ 	.word	0x00000002
        /*0030*/ 	.string	""
        /*0030*/ 	.string	"ptxas"
        /*0030*/ 	.string	"Cuda compilation tools, release 13.0, V13.0.88"
        /*0030*/ 	.string	"Build cuda_13.0.r13.0/compiler.36424714_0"
        /*0030*/ 	.string	"-arch sm_100 -m 64 "



//--------------------- .note.nv.cuinfo           --------------------------
	.section	.note.nv.cuinfo,"",@"SHT_NOTE"
	.sectionflags	@"SHF_NOTE_NV_CUINFO"
        /*0018*/ 	.short	0x0002
        /*001a*/ 	.short	0x0064
        /*001c*/ 	.short	0x0082
	.zero		2


//--------------------- .nv.info                  --------------------------
	.section	.nv.info,"",@"SHT_CUDA_INFO"
	.align	4


	//----- nvinfo : EIATTR_REGCOUNT
	.align		4
        /*0000*/ 	.byte	0x04, 0x2f
        /*0002*/ 	.short	(.L_2 - .L_1)
	.align		4
.L_1:
        /*0004*/ 	.word	index@(_Z17nf4_decode_kernelPK5uint4PKhPK6__halfS6_fP13__nv_bfloat16lii)
        /*0008*/ 	.word	0x00000020


	//----- nvinfo : EIATTR_FRAME_SIZE
	.align		4
.L_2:
        /*000c*/ 	.byte	0x04, 0x11
        /*000e*/ 	.short	(.L_4 - .L_3)
	.align		4
.L_3:
        /*0010*/ 	.word	index@($__internal_0_$__cuda_sm20_div_s64)
        /*0014*/ 	.word	0x00000000


	//----- nvinfo : EIATTR_FRAME_SIZE
	.align		4
.L_4:
        /*0018*/ 	.byte	0x04, 0x11
        /*001a*/ 	.short	(.L_6 - .L_5)
	.align		4
.L_5:
        /*001c*/ 	.word	index@(_Z17nf4_decode_kernelPK5uint4PKhPK6__halfS6_fP13__nv_bfloat16lii)
        /*0020*/ 	.word	0x00000000


	//----- nvinfo : EIATTR_MIN_STACK_SIZE
	.align		4
.L_6:
        /*0024*/ 	.byte	0x04, 0x12
        /*0026*/ 	.short	(.L_8 - .L_7)
	.align		4
.L_7:
        /*0028*/ 	.word	index@(_Z17nf4_decode_kernelPK5uint4PKhPK6__halfS6_fP13__nv_bfloat16lii)
        /*002c*/ 	.word	0x00000000
.L_8:


//--------------------- .nv.compat                --------------------------
	.section	.nv.compat,"",@"SHT_CUDA_COMPAT_INFO"
	.align	4
        /*0000*/ 	.byte	0x02, 0x09, 0x00, 0x00, 0x02, 0x02, 0x01, 0x00, 0x02, 0x05, 0x05, 0x00, 0x03, 0x07, 0x01, 0x01
        /*0010*/ 	.byte	0x02, 0x03, 0x00, 0x00, 0x02, 0x06, 0x01, 0x00, 0x04, 0x0b, 0x08, 0x00, 0x09, 0x00, 0x00, 0x00
        /*0020*/ 	.byte	0x00, 0x00, 0x00, 0x00


//--------------------- .nv.info._Z17nf4_decode_kernelPK5uint4PKhPK6__halfS6_fP13__nv_bfloat16lii --------------------------
	.section	.nv.info._Z17nf4_decode_kernelPK5uint4PKhPK6__halfS6_fP13__nv_bfloat16lii,"",@"SHT_CUDA_INFO"
	.sectionflags	@""
	.align	4


	//----- nvinfo : EIATTR_CUDA_API_VERSION
	.align		4
        /*0000*/ 	.byte	0x04, 0x37
        /*0002*/ 	.short	(.L_10 - .L_9)
.L_9:
        /*0004*/ 	.word	0x00000082


	//----- nvinfo : EIATTR_KPARAM_INFO
	.align		4
.L_10:
        /*0008*/ 	.byte	0x04, 0x17
        /*000a*/ 	.short	(.L_12 - .L_11)
.L_11:
        /*000c*/ 	.word	0x00000000
        /*0010*/ 	.short	0x0008
        /*0012*/ 	.short	0x003c
        /*0014*/ 	.byte	0x00, 0xf0, 0x11, 0x00


	//----- nvinfo : EIATTR_KPARAM_INFO
	.align		4
.L_12:
        /*0018*/ 	.byte	0x04, 0x17
        /*001a*/ 	.short	(.L_14 - .L_13)
.L_13:
        /*001c*/ 	.word	0x00000000
        /*0020*/ 	.short	0x0007
        /*0022*/ 	.short	0x0038
        /*0024*/ 	.byte	0x00, 0xf0, 0x11, 0x00


	//----- nvinfo : EIATTR_KPARAM_INFO
	.align		4
.L_14:
        /*0028*/ 	.byte	0x04, 0x17
        /*002a*/ 	.short	(.L_16 - .L_15)
.L_15:
        /*002c*/ 	.word	0x00000000
        /*0030*/ 	.short	0x0006
        /*0032*/ 	.short	0x0030
        /*0034*/ 	.byte	0x00, 0xf0, 0x21, 0x00


	//----- nvinfo : EIATTR_KPARAM_INFO
	.align		4
.L_16:
        /*0038*/ 	.byte	0x04, 0x17
        /*003a*/ 	.short	(.L_18 - .L_17)
.L_17:
        /*003c*/ 	.word	0x00000000
        /*0040*/ 	.short	0x0005
        /*0042*/ 	.short	0x0028
        /*0044*/ 	.byte	0x00, 0xf5, 0x21, 0x00


	//----- nvinfo : EIATTR_KPARAM_INFO
	.align		4
.L_18:
        /*0048*/ 	.byte	0x04, 0x17
        /*004a*/ 	.short	(.L_20 - .L_19)
.L_19:
        /*004c*/ 	.word	0x00000000
        /*0050*/ 	.short	0x0004
        /*0052*/ 	.short	0x0020
        /*0054*/ 	.byte	0x00, 0xf0, 0x11, 0x00


	//----- nvinfo : EIATTR_KPARAM_INFO
	.align		4
.L_20:
        /*0058*/ 	.byte	0x04, 0x17
        /*005a*/ 	.short	(.L_22 - .L_21)
.L_21:
        /*005c*/ 	.word	0x00000000
        /*0060*/ 	.short	0x0003
        /*0062*/ 	.short	0x0018
        /*0064*/ 	.byte	0x00, 0xf5, 0x21, 0x00


	//----- nvinfo : EIATTR_KPARAM_INFO
	.align		4
.L_22:
        /*0068*/ 	.byte	0x04, 0x17
        /*006a*/ 	.short	(.L_24 - .L_23)
.L_23:
        /*006c*/ 	.word	0x00000000
        /*0070*/ 	.short	0x0002
        /*0072*/ 	.short	0x0010
        /*0074*/ 	.byte	0x00, 0xf5, 0x21, 0x00


	//----- nvinfo : EIATTR_KPARAM_INFO
	.align		4
.L_24:
        /*0078*/ 	.byte	0x04, 0x17
        /*007a*/ 	.short	(.L_26 - .L_25)
.L_25:
        /*007c*/ 	.word	0x00000000
        /*0080*/ 	.short	0x0001
        /*0082*/ 	.short	0x0008
        /*0084*/ 	.byte	0x00, 0xf5, 0x21, 0x00


	//----- nvinfo : EIATTR_KPARAM_INFO
	.align		4
.L_26:
        /*0088*/ 	.byte	0x04, 0x17
        /*008a*/ 	.short	(.L_28 - .L_27)
.L_27:
        /*008c*/ 	.word	0x00000000
        /*0090*/ 	.short	0x0000
        /*0092*/ 	.short	0x0000
        /*0094*/ 	.byte	0x00, 0xf5, 0x21, 0x00


	//----- nvinfo : EIATTR_SPARSE_MMA_MASK
	.align		4
.L_28:
        /*0098*/ 	.byte	0x03, 0x50
        /*009a*/ 	.short	0x0000


	//----- nvinfo : EIATTR_MAXREG_COUNT
	.align		4
        /*009c*/ 	.byte	0x03, 0x1b
        /*009e*/ 	.short	0x00ff


	//----- nvinfo : EIATTR_NUM_BARRIERS
	.align		4
        /*00a0*/ 	.byte	0x02, 0x4c
        /*00a2*/ 	.byte	0x01
	.zero		1


	//----- nvinfo : EIATTR_MERCURY_ISA_VERSION
	.align		4
        /*00a4*/ 	.byte	0x03, 0x5f
        /*00a6*/ 	.short	0x0101


	//----- nvinfo : EIATTR_VRC_CTA_INIT_COUNT
	.align		4
        /*00a8*/ 	.byte	0x02, 0x4a
	.zero		1
	.zero		1


	//----- nvinfo : EIATTR_EXIT_INSTR_OFFSETS
	.align		4
        /*00ac*/ 	.byte	0x04, 0x1c
        /*00ae*/ 	.short	(.L_30 - .L_29)


	//   ....[0]....
.L_29:
        /*00b0*/ 	.word	0x000001c0


	//   ....[1]....
        /*00b4*/ 	.word	0x00002a40


	//----- nvinfo : EIATTR_CRS_STACK_SIZE
	.align		4
.L_30:
        /*00b8*/ 	.byte	0x04, 0x1e
        /*00ba*/ 	.short	(.L_32 - .L_31)
.L_31:
        /*00bc*/ 	.word	0x00000000


	//----- nvinfo : EIATTR_CBANK_PARAM_SIZE
	.align		4
.L_32:
        /*00c0*/ 	.byte	0x03, 0x19
        /*00c2*/ 	.short	0x0040


	//----- nvinfo : EIATTR_PARAM_CBANK
	.align		4
        /*00c4*/ 	.byte	0x04, 0x0a
        /*00c6*/ 	.short	(.L_34 - .L_33)
	.align		4
.L_33:
        /*00c8*/ 	.word	index@(.nv.constant0._Z17nf4_decode_kernelPK5uint4PKhPK6__halfS6_fP13__nv_bfloat16lii)
        /*00cc*/ 	.short	0x0380
        /*00ce*/ 	.short	0x0040


	//----- nvinfo : EIATTR_SW_WAR
	.align		4
.L_34:
        /*00d0*/ 	.byte	0x04, 0x36
        /*00d2*/ 	.short	(.L_36 - .L_35)
.L_35:
        /*00d4*/ 	.word	0x00000008
.L_36:


//--------------------- .nv.callgraph             --------------------------
	.section	.nv.callgraph,"",@"SHT_CUDA_CALLGRAPH"
	.align	4
	.sectionentsize	8
	.align		4
        /*0000*/ 	.word	0x00000000
	.align		4
        /*0004*/ 	.word	0xffffffff
	.align		4
        /*0008*/ 	.word	0x00000000
	.align		4
        /*000c*/ 	.word	0xfffffffe
	.align		4
        /*0010*/ 	.word	0x00000000
	.align		4
        /*0014*/ 	.word	0xfffffffd
	.align		4
        /*0018*/ 	.word	0x00000000
	.align		4
        /*001c*/ 	.word	0xfffffffc


//--------------------- .nv.constant3             --------------------------
	.section	.nv.constant3,"a",@progbits
	.align	4
.nv.constant3:
	.type		NF4_LUT,@object
	.size		NF4_LUT,(.L_0 - NF4_LUT)
NF4_LUT:
        /*0000*/ 	.byte	0x00, 0x00, 0x80, 0xbf, 0xb1, 0x39, 0x32, 0xbf, 0x30, 0x6b, 0x06, 0xbf, 0xa0, 0x32, 0xca, 0xbe
        /*0010*/ 	.byte	0x4d, 0xa2, 0x91, 0xbe, 0x3f, 0x35, 0x3d, 0xbe, 0x71, 0x78, 0xba, 0xbd, 0x00, 0x00, 0x00, 0x00
        /*0020*/ 	.byte	0xff, 0xfa, 0xa2, 0x3d, 0xe3, 0xca, 0x24, 0x3e, 0xdd, 0x04, 0x7c, 0x3e, 0x3a, 0x03, 0xad, 0x3e
        /*0030*/ 	.byte	0xb8, 0xa4, 0xe1, 0x3e, 0xab, 0x07, 0x10, 0x3f, 0xb3, 0x13, 0x39, 0x3f, 0x00, 0x00, 0x80, 0x3f
.L_0:


//--------------------- .text._Z17nf4_decode_kernelPK5uint4PKhPK6__halfS6_fP13__nv_bfloat16lii --------------------------
	.section	.text._Z17nf4_decode_kernelPK5uint4PKhPK6__halfS6_fP13__nv_bfloat16lii,"ax",@progbits
	.align	128
        .global         _Z17nf4_decode_kernelPK5uint4PKhPK6__halfS6_fP13__nv_bfloat16lii
        .type           _Z17nf4_decode_kernelPK5uint4PKhPK6__halfS6_fP13__nv_bfloat16lii,@function
        .size           _Z17nf4_decode_kernelPK5uint4PKhPK6__halfS6_fP13__nv_bfloat16lii,(.L_x_8 - _Z17nf4_decode_kernelPK5uint4PKhPK6__halfS6_fP13__nv_bfloat16lii)
        .other          _Z17nf4_decode_kernelPK5uint4PKhPK6__halfS6_fP13__nv_bfloat16lii,@"STO_CUDA_ENTRY STV_DEFAULT"
_Z17nf4_decode_kernelPK5uint4PKhPK6__halfS6_fP13__nv_bfloat16lii:
.text._Z17nf4_decode_kernelPK5uint4PKhPK6__halfS6_fP13__nv_bfloat16lii:
[----:B------:R-:W-:Y:S01]  /*0000*/  LDC R1, c[0x0][0x37c] ;  /* 0x0000df00ff017b82 */ /* 0x000fe20000000800 */
[----:B------:R-:W0:Y:S01]  /*0010*/  S2R R4, SR_TID.X ;  /* 0x0000000000047919 */ /* 0x000e220000002100 */
[----:B------:R-:W1:Y:S06]  /*0020*/  LDCU.64 UR4, c[0x0][0x3b0] ;  /* 0x00007600ff0477ac */ /* 0x000e6c0008000a00 */
[----:B------:R-:W2:Y:S01]  /*0030*/  S2UR UR6, SR_CTAID.X ;  /* 0x00000000000679c3 */ /* 0x000ea20000002500 */
[----:B------:R-:W-:-:S07]  /*0040*/  IMAD.MOV.U32 R7, RZ, RZ, RZ ;  /* 0x000000ffff077224 */ /* 0x000fce00078e00ff */
[----:B------:R-:W2:Y:S01]  /*0050*/  LDC R25, c[0x0][0x360] ;  /* 0x0000d800ff197b82 */ /* 0x000ea20000000800 */
[----:B-1----:R-:W-:-:S04]  /*0060*/  UIADD3 UR4, UP0, UPT, UR4, 0x1f, URZ ;  /* 0x0000001f04047890 */ /* 0x002fc8000ff1e0ff */
[----:B------:R-:W-:-:S04]  /*0070*/  UIADD3.X UR8, UPT, UPT, URZ, UR5, URZ, UP0, !UPT ;  /* 0x00000005ff087290 */ /* 0x000fc800087fe4ff */
[----:B------:R-:W-:-:S04]  /*0080*/  USHF.R.S32.HI UR7, URZ, 0x1f, UR8 ;  /* 0x0000001fff077899 */ /* 0x000fc80008011408 */
[----:B------:R-:W-:Y:S01]  /*0090*/  ULEA.HI UR7, UP0, UR7, UR4, URZ, 0x5 ;  /* 0x0000000407077291 */ /* 0x000fe2000f8128ff */
[----:B0-----:R-:W-:Y:S01]  /*00a0*/  ISETP.GT.U32.AND P1, PT, R4, 0xf, PT ;  /* 0x0000000f0400780c */ /* 0x001fe20003f24070 */
[----:B------:R-:W0:Y:S01]  /*00b0*/  LDCU UR4, c[0x0][0x370] ;  /* 0x00006e00ff0477ac */ /* 0x000e220008000800 */
[----:B--2---:R-:W-:Y:S01]  /*00c0*/  IMAD R20, R25, UR6, R4 ;  /* 0x0000000619147c24 */ /* 0x004fe2000f8e0204 */
[----:B------:R-:W-:-:S04]  /*00d0*/  UIADD3.X UR8, UPT, UPT, URZ, UR8, URZ, UP0, !UPT ;  /* 0x00000008ff087290 */ /* 0x000fc800087fe4ff */
[----:B------:R-:W-:Y:S02]  /*00e0*/  USHF.R.S64 UR7, UR7, 0x5, UR8 ;  /* 0x0000000507077899 */ /* 0x000fe40008001008 */
[----:B------:R-:W-:-:S04]  /*00f0*/  USHF.R.S32.HI UR8, URZ, 0x5, UR8 ;  /* 0x00000005ff087899 */ /* 0x000fc80008011408 */
[----:B------:R-:W-:Y:S01]  /*0100*/  @!P1 IMAD.SHL.U32 R0, R4, 0x4, RZ ;  /* 0x0000000404009824 */ /* 0x000fe200078e00ff */
[----:B------:R-:W1:Y:S01]  /*0110*/  @!P1 S2R R3, SR_CgaCtaId ;  /* 0x0000000000039919 */ /* 0x000e620000008800 */
[----:B------:R-:W-:Y:S01]  /*0120*/  @!P1 MOV R2, 0x400 ;  /* 0x0000040000029802 */ /* 0x000fe20000000f00 */
[----:B------:R-:W-:Y:S01]  /*0130*/  IMAD.U32 R6, RZ, RZ, UR8 ;  /* 0x00000008ff067e24 */ /* 0x000fe2000f8e00ff */
[----:B------:R-:W-:Y:S02]  /*0140*/  ISETP.LT.U32.AND P0, PT, R20, UR7, PT ;  /* 0x0000000714007c0c */ /* 0x000fe4000bf01070 */
[----:B------:R-:W2:Y:S01]  /*0150*/  @!P1 LDC R0, c[0x3][R0] ;  /* 0x00c0000000009b82 */ /* 0x000ea20000000800 */
[----:B0-----:R-:W-:Y:S01]  /*0160*/  IMAD R25, R25, UR4, RZ ;  /* 0x0000000419197c24 */ /* 0x001fe2000f8e02ff */
[----:B------:R-:W-:Y:S02]  /*0170*/  ISETP.GT.AND.EX P0, PT, R6, R7, PT, P0 ;  /* 0x000000070600720c */ /* 0x000fe40003f04300 */
[----:B-1----:R-:W-:-:S05]  /*0180*/  @!P1 LEA R2, R3, R2, 0x18 ;  /* 0x0000000203029211 */ /* 0x002fca00078ec0ff */
[----:B------:R-:W-:-:S05]  /*0190*/  @!P1 IMAD R3, R4, 0x4, R2 ;  /* 0x0000000404039824 */ /* 0x000fca00078e0202 */
[----:B--2---:R0:W-:Y:S01]  /*01a0*/  @!P1 STS [R3], R0 ;  /* 0x0000000003009388 */ /* 0x0041e20000000800 */
[----:B------:R-:W-:Y:S06]  /*01b0*/  BAR.SYNC.DEFER_BLOCKING 0x0 ;  /* 0x0000000000007b1d */ /* 0x000fec0000010000 */
[----:B------:R-:W-:Y:S05]  /*01c0*/  @!P0 EXIT ;  /* 0x000000000000894d */ /* 0x000fea0003800000 */
[----:B------:R-:W1:Y:S01]  /*01d0*/  S2UR UR9, SR_CgaCtaId ;  /* 0x00000000000979c3 */ /* 0x000e620000008800 */
[----:B------:R-:W2:Y:S01]  /*01e0*/  LDCU.64 UR12, c[0x0][0x3a8] ;  /* 0x00007500ff0c77ac */ /* 0x000ea20008000a00 */
[C---:B------:R-:W-:Y:S01]  /*01f0*/  IMAD.SHL.U32 R23, R20.reuse, 0x20, RZ ;  /* 0x0000002014177824 */ /* 0x040fe200078e00ff */
[C-C-:B0-----:R-:W-:Y:S01]  /*0200*/  SHF.L.U64.HI R3, R20.reuse, 0x4, R7.reuse ;  /* 0x0000000414037819 */ /* 0x141fe20000010207 */
[C---:B------:R-:W-:Y:S01]  /*0210*/  IMAD.SHL.U32 R2, R20.reuse, 0x10, RZ ;  /* 0x0000001014027824 */ /* 0x040fe200078e00ff */
[----:B------:R-:W0:Y:S01]  /*0220*/  LDCU UR4, c[0x0][0x3b8] ;  /* 0x00007700ff0477ac */ /* 0x000e220008000800 */
[C-C-:B------:R-:W-:Y:S02]  /*0230*/  SHF.L.U64.HI R0, R20.reuse, 0x5, R7.reuse ;  /* 0x0000000514007819 */ /* 0x140fe40000010207 */
[----:B------:R-:W3:Y:S01]  /*0240*/  LDC R6, c[0x0][0x3bc] ;  /* 0x0000ef00ff067b82 */ /* 0x000ee20000000800 */
[----:B------:R-:W-:Y:S01]  /*0250*/  UMOV UR5, 0x400 ;  /* 0x0000040000057882 */ /* 0x000fe20000000000 */
[----:B------:R-:W-:Y:S01]  /*0260*/  LOP3.LUT R23, R23, 0xf, RZ, 0xfc, !PT ;  /* 0x0000000f17177812 */ /* 0x000fe200078efcff */
[----:B------:R-:W4:Y:S01]  /*0270*/  LDCU.64 UR10, c[0x0][0x358] ;  /* 0x00006b00ff0a77ac */ /* 0x000f220008000a00 */
[----:B------:R-:W3:Y:S04]  /*0280*/  LDCU UR16, c[0x0][0x3a0] ;  /* 0x00007400ff1077ac */ /* 0x000ee80008000800 */
[----:B------:R-:W3:Y:S01]  /*0290*/  LDC.64 R4, c[0x0][0x3b0] ;  /* 0x0000ec00ff047b82 */ /* 0x000ee20000000a00 */
[C---:B--2---:R-:W-:Y:S01]  /*02a0*/  LEA R26, P0, R20.reuse, UR12, 0x6 ;  /* 0x0000000c141a7c11 */ /* 0x044fe2000f8030ff */
[----:B------:R-:W2:Y:S03]  /*02b0*/  LDCU.64 UR14, c[0x0][0x380] ;  /* 0x00007000ff0e77ac */ /* 0x000ea60008000a00 */
[----:B------:R-:W-:Y:S01]  /*02c0*/  LEA.HI.X R27, R20, UR13, R7, 0x6, P0 ;  /* 0x0000000d141b7c11 */ /* 0x000fe200080f3407 */
[----:B-1----:R-:W-:Y:S01]  /*02d0*/  ULEA UR5, UR9, UR5, 0x18 ;  /* 0x0000000509057291 */ /* 0x002fe2000f8ec0ff */
[----:B------:R-:W-:Y:S01]  /*02e0*/  IADD3 R26, P0, PT, R26, 0x1e, RZ ;  /* 0x0000001e1a1a7810 */ /* 0x000fe20007f1e0ff */
[----:B0-----:R-:W-:Y:S01]  /*02f0*/  ULEA.HI UR4, UR4, UR4, URZ, 0x1 ;  /* 0x0000000404047291 */ /* 0x001fe2000f8f08ff */
[----:B------:R-:W0:Y:S03]  /*0300*/  LDCU.64 UR12, c[0x0][0x388] ;  /* 0x00007100ff0c77ac */ /* 0x000e260008000a00 */
[----:B------:R-:W-:Y:S01]  /*0310*/  IMAD.U32 R21, RZ, RZ, UR5 ;  /* 0x00000005ff157e24 */ /* 0x000fe2000f8e00ff */
[----:B------:R-:W-:Y:S01]  /*0320*/  USHF.R.S32.HI UR6, URZ, 0x1, UR4 ;  /* 0x00000001ff067899 */ /* 0x000fe20008011404 */
[----:B------:R-:W-:-:S03]  /*0330*/  IMAD.X R27, RZ, RZ, R27, P0 ;  /* 0x000000ffff1b7224 */ /* 0x000fc600000e061b */
[----:B----4-:R-:W-:-:S12]  /*0340*/  USHF.R.S32.HI UR9, URZ, 0x1f, UR6 ;  /* 0x0000001fff097899 */ /* 0x010fd80008011406 */
.L_x_6:
[----:B--2---:R-:W-:-:S04]  /*0350*/  IADD3 R8, P0, PT, R2, UR14, RZ ;  /* 0x0000000e02087c10 */ /* 0x004fc8000ff1e0ff */
[----:B------:R-:W-:-:S06]  /*0360*/  IADD3.X R9, PT, PT, R3, UR15, RZ, P0, !PT ;  /* 0x0000000f03097c10 */ /* 0x000fcc00087fe4ff */
[----:B------:R-:W5:Y:S01]  /*0370*/  LDG.E.128.CONSTANT R8, desc[UR10][R8.64] ;  /* 0x0000000a08087981 */ /* 0x000f62000c1e9d00 */
[----:B------:R-:W-:Y:S01]  /*0380*/  LOP3.LUT R12, R3, UR9, RZ, 0xfc, !PT ;  /* 0x00000009030c7c12 */ /* 0x000fe2000f8efcff */
[----:B------:R-:W-:Y:S03]  /*0390*/  BSSY.RECONVERGENT B0, `(.L_x_0) ;  /* 0x0000018000007945 */ /* 0x000fe60003800200 */
[----:B------:R-:W-:-:S13]  /*03a0*/  ISETP.NE.U32.AND P0, PT, R12, RZ, PT ;  /* 0x000000ff0c00720c */ /* 0x000fda0003f05070 */
[----:B------:R-:W-:Y:S05]  /*03b0*/  @P0 BRA `(.L_x_1) ;  /* 0x00000000004c0947 */ /* 0x000fea0003800000 */
[----:B------:R-:W1:Y:S01]  /*03c0*/  I2F.U32.RP R14, UR6 ;  /* 0x00000006000e7d06 */ /* 0x000e620008209000 */
[----:B------:R-:W-:Y:S01]  /*03d0*/  IMAD R15, RZ, RZ, -UR6 ;  /* 0x80000006ff0f7e24 */ /* 0x000fe2000f8e02ff */
[----:B------:R-:W-:-:S06]  /*03e0*/  ISETP.NE.U32.AND P2, PT, RZ, UR6, PT ;  /* 0x00000006ff007c0c */ /* 0x000fcc000bf45070 */
[----:B-1----:R-:W1:Y:S02]  /*03f0*/  MUFU.RCP R14, R14 ;  /* 0x0000000e000e7308 */ /* 0x002e640000001000 */
[----:B-1----:R-:W-:-:S06]  /*0400*/  VIADD R12, R14, 0xffffffe ;  /* 0x0ffffffe0e0c7836 */ /* 0x002fcc0000000000 */
[----:B------:R1:W2:Y:S02]  /*0410*/  F2I.FTZ.U32.TRUNC.NTZ R13, R12 ;  /* 0x0000000c000d7305 */ /* 0x0002a4000021f000 */
[----:B-1----:R-:W-:Y:S02]  /*0420*/  IMAD.MOV.U32 R12, RZ, RZ, RZ ;  /* 0x000000ffff0c7224 */ /* 0x002fe400078e00ff */
[----:B--2---:R-:W-:-:S04]  /*0430*/  IMAD R15, R15, R13, RZ ;  /* 0x0000000d0f0f7224 */ /* 0x004fc800078e02ff */
[----:B------:R-:W-:-:S06]  /*0440*/  IMAD.HI.U32 R13, R13, R15, R12 ;  /* 0x0000000f0d0d7227 */ /* 0x000fcc00078e000c */
[----:B------:R-:W-:-:S04]  /*0450*/  IMAD.HI.U32 R19, R13, R2, RZ ;  /* 0x000000020d137227 */ /* 0x000fc800078e00ff */
[----:B------:R-:W-:-:S04]  /*0460*/  IMAD.MOV R13, RZ, RZ, -R19 ;  /* 0x000000ffff0d7224 */ /* 0x000fc800078e0a13 */
[----:B------:R-:W-:-:S05]  /*0470*/  IMAD R13, R13, UR6, R2 ;  /* 0x000000060d0d7c24 */ /* 0x000fca000f8e0202 */
[----:B------:R-:W-:-:S13]  /*0480*/  ISETP.GE.U32.AND P0, PT, R13, UR6, PT ;  /* 0x000000060d007c0c */ /* 0x000fda000bf06070 */
[----:B------:R-:W-:Y:S02]  /*0490*/  @P0 VIADD R13, R13, -UR6 ;  /* 0x800000060d0d0c36 */ /* 0x000fe40008000000 */
[----:B------:R-:W-:-:S03]  /*04a0*/  @P0 VIADD R19, R19, 0x1 ;  /* 0x0000000113130836 */ /* 0x000fc60000000000 */
[----:B------:R-:W-:-:S13]  /*04b0*/  ISETP.GE.U32.AND P1, PT, R13, UR6, PT ;  /* 0x000000060d007c0c */ /* 0x000fda000bf26070 */
[----:B------:R-:W-:Y:S01]  /*04c0*/  @P1 VIADD R19, R19, 0x1 ;  /* 0x0000000113131836 */ /* 0x000fe20000000000 */
[----:B------:R-:W-:Y:S01]  /*04d0*/  @!P2 LOP3.LUT R19, RZ, UR6, RZ, 0x33, !PT ;  /* 0x00000006ff13ac12 */ /* 0x000fe2000f8e33ff */
[----:B------:R-:W-:Y:S06]  /*04e0*/  BRA `(.L_x_2) ;  /* 0x0000000000087947 */ /* 0x000fec0003800000 */
.L_x_1:
[----:B------:R-:W-:-:S07]  /*04f0*/  MOV R16, 0x510 ;  /* 0x0000051000107802 */ /* 0x000fce0000000f00 */
[----:B0--3-5:R-:W-:Y:S05]  /*0500*/  CALL.REL.NOINC `($__internal_0_$__cuda_sm20_div_s64) ;  /* 0x0000002400507944 */ /* 0x029fea0003c00000 */
.L_x_2:
[----:B0--3--:R-:W-:Y:S05]  /*0510*/  BSYNC.RECONVERGENT B0 ;  /* 0x0000000000007941 */ /* 0x009fea0003800200 */
.L_x_0:
[----:B------:R-:W-:-:S04]  /*0520*/  IADD3 R14, P0, PT, R19, UR12, RZ ;  /* 0x0000000c130e7c10 */ /* 0x000fc8000ff1e0ff */
[----:B------:R-:W-:-:S05]  /*0530*/  LEA.HI.X.SX32 R15, R19, UR13, 0x1, P0 ;  /* 0x0000000d130f7c11 */ /* 0x000fca00080f0eff */
[----:B------:R0:W2:Y:S01]  /*0540*/  LDG.E.U8.CONSTANT R17, desc[UR10][R14.64] ;  /* 0x0000000a0e117981 */ /* 0x0000a2000c1e9100 */
[----:B------:R-:W-:-:S04]  /*0550*/  IABS R16, R6 ;  /* 0x0000000600107213 */ /* 0x000fc80000000000 */
[----:B------:R-:W1:Y:S01]  /*0560*/  I2F.RP R18, R16 ;  /* 0x0000001000127306 */ /* 0x000e620000209400 */
[----:B0-----:R-:W-:Y:S02]  /*0570*/  IABS R14, R19 ;  /* 0x00000013000e7213 */ /* 0x001fe40000000000 */
[----:B------:R-:W-:-:S04]  /*0580*/  LOP3.LUT R19, R19, R6, RZ, 0x3c, !PT ;  /* 0x0000000613137212 */ /* 0x000fc800078e3cff */
[----:B------:R-:W-:Y:S01]  /*0590*/  ISETP.GE.AND P2, PT, R19, RZ, PT ;  /* 0x000000ff1300720c */ /* 0x000fe20003f46270 */
[----:B-1----:R-:W0:Y:S02]  /*05a0*/  MUFU.RCP R18, R18 ;  /* 0x0000001200127308 */ /* 0x002e240000001000 */
[----:B0-----:R-:W-:-:S06]  /*05b0*/  VIADD R12, R18, 0xffffffe ;  /* 0x0ffffffe120c7836 */ /* 0x001fcc0000000000 */
[----:B------:R0:W1:Y:S02]  /*05c0*/  F2I.FTZ.U32.TRUNC.NTZ R13, R12 ;  /* 0x0000000c000d7305 */ /* 0x000064000021f000 */
[----:B0-----:R-:W-:Y:S02]  /*05d0*/  IMAD.MOV.U32 R12, RZ, RZ, RZ ;  /* 0x000000ffff0c7224 */ /* 0x001fe400078e00ff */
[----:B-1----:R-:W-:-:S04]  /*05e0*/  IMAD.MOV R29, RZ, RZ, -R13 ;  /* 0x000000ffff1d7224 */ /* 0x002fc800078e0a0d */
[----:B------:R-:W-:-:S04]  /*05f0*/  IMAD R29, R29, R16, RZ ;  /* 0x000000101d1d7224 */ /* 0x000fc800078e02ff */
[----:B------:R-:W-:-:S06]  /*0600*/  IMAD.HI.U32 R13, R13, R29, R12 ;  /* 0x0000001d0d0d7227 */ /* 0x000fcc00078e000c */
[----:B------:R-:W-:-:S04]  /*0610*/  IMAD.HI.U32 R22, R13, R14, RZ ;  /* 0x0000000e0d167227 */ /* 0x000fc800078e00ff */
[----:B------:R-:W-:-:S04]  /*0620*/  IMAD.MOV R13, RZ, RZ, -R22 ;  /* 0x000000ffff0d7224 */ /* 0x000fc800078e0a16 */
[C---:B------:R-:W-:Y:S02]  /*0630*/  IMAD R13, R16.reuse, R13, R14 ;  /* 0x0000000d100d7224 */ /* 0x040fe400078e020e */
[----:B------:R-:W0:Y:S03]  /*0640*/  LDC.64 R14, c[0x0][0x390] ;  /* 0x0000e400ff0e7b82 */ /* 0x000e260000000a00 */
[----:B------:R-:W-:-:S13]  /*0650*/  ISETP.GT.U32.AND P1, PT, R16, R13, PT ;  /* 0x0000000d1000720c */ /* 0x000fda0003f24070 */
[----:B------:R-:W-:Y:S02]  /*0660*/  @!P1 IMAD.IADD R13, R13, 0x1, -R16 ;  /* 0x000000010d0d9824 */ /* 0x000fe400078e0a10 */
[----:B------:R-:W-:Y:S01]  /*0670*/  @!P1 VIADD R22, R22, 0x1 ;  /* 0x0000000116169836 */ /* 0x000fe20000000000 */
[----:B------:R-:W-:Y:S02]  /*0680*/  ISETP.NE.AND P1, PT, R6, RZ, PT ;  /* 0x000000ff0600720c */ /* 0x000fe40003f25270 */
[----:B------:R-:W-:Y:S02]  /*0690*/  ISETP.GE.U32.AND P0, PT, R13, R16, PT ;  /* 0x000000100d00720c */ /* 0x000fe40003f06070 */
[----:B------:R-:W2:Y:S11]  /*06a0*/  LDC.64 R12, c[0x0][0x398] ;  /* 0x0000e600ff0c7b82 */ /* 0x000eb60000000a00 */
[----:B------:R-:W-:-:S04]  /*06b0*/  @P0 VIADD R22, R22, 0x1 ;  /* 0x0000000116160836 */ /* 0x000fc80000000000 */
[----:B------:R-:W-:Y:S01]  /*06c0*/  @!P2 IMAD.MOV R22, RZ, RZ, -R22 ;  /* 0x000000ffff16a224 */ /* 0x000fe200078e0a16 */
[----:B------:R-:W-:-:S05]  /*06d0*/  @!P1 LOP3.LUT R22, RZ, R6, RZ, 0x33, !PT ;  /* 0x00000006ff169212 */ /* 0x000fca00078e33ff */
[----:B0-----:R-:W-:-:S06]  /*06e0*/  IMAD.WIDE R14, R22, 0x2, R14 ;  /* 0x00000002160e7825 */ /* 0x001fcc00078e020e */
[----:B------:R-:W3:Y:S01]  /*06f0*/  LDG.E.U16.CONSTANT R14, desc[UR10][R14.64] ;  /* 0x0000000a0e0e7981 */ /* 0x000ee2000c1e9500 */
[----:B--2---:R-:W-:-:S06]  /*0700*/  IMAD.WIDE.U32 R12, R17, 0x2, R12 ;  /* 0x00000002110c7825 */ /* 0x004fcc00078e000c */
[----:B------:R-:W2:Y:S01]  /*0710*/  LDG.E.U16.CONSTANT R12, desc[UR10][R12.64] ;  /* 0x0000000a0c0c7981 */ /* 0x000ea2000c1e9500 */
[----:B------:R-:W-:-:S04]  /*0720*/  IADD3 R17, P1, PT, R23, 0x10, RZ ;  /* 0x0000001017117810 */ /* 0x000fc80007f3e0ff */
[----:B------:R-:W-:Y:S01]  /*0730*/  ISETP.GE.U32.AND P0, PT, R17, R4, PT ;  /* 0x000000041100720c */ /* 0x000fe20003f06070 */
[----:B------:R-:W-:-:S05]  /*0740*/  IMAD.X R16, RZ, RZ, R0, P1 ;  /* 0x000000ffff107224 */ /* 0x000fca00008e0600 */
[----:B------:R-:W-:Y:S01]  /*0750*/  ISETP.GE.AND.EX P0, PT, R16, R5, PT, P0 ;  /* 0x000000051000720c */ /* 0x000fe20003f06300 */
[----:B------:R-:W-:Y:S01]  /*0760*/  BSSY.RECONVERGENT B0, `(.L_x_3) ;  /* 0x0000222000007945 */ /* 0x000fe20003800200 */
[----:B---3--:R-:W-:Y:S02]  /*0770*/  HADD2.F32 R22, -RZ, R14.H0_H0 ;  /* 0x2000000eff167230 */ /* 0x008fe40000004100 */
[----:B--2---:R-:W-:-:S05]  /*0780*/  HADD2.F32 R17, -RZ, R12.H0_H0 ;  /* 0x2000000cff117230 */ /* 0x004fca0000004100 */
[----:B------:R-:W-:-:S04]  /*0790*/  FFMA R22, R22, R17, UR16 ;  /* 0x0000001016167e23 */ /* 0x000fc80008000011 */
[----:B------:R-:W-:Y:S05]  /*07a0*/  @P0 BRA `(.L_x_4) ;  /* 0x0000000800d40947 */ /* 0x000fea0003800000 */
[----:B-----5:R-:W-:Y:S01]  /*07b0*/  IMAD.SHL.U32 R15, R8, 0x4, RZ ;  /* 0x00000004080f7824 */ /* 0x020fe200078e00ff */
[--C-:B------:R-:W-:Y:S02]  /*07c0*/  SHF.R.U32.HI R16, RZ, 0x2, R8.reuse ;  /* 0x00000002ff107819 */ /* 0x100fe40000011608 */
[--C-:B------:R-:W-:Y:S02]  /*07d0*/  SHF.R.U32.HI R28, RZ, 0x6, R8.reuse ;  /* 0x00000006ff1c7819 */ /* 0x100fe40000011608 */
[--C-:B------:R-:W-:Y:S02]  /*07e0*/  SHF.R.U32.HI R13, RZ, 0xe, R8.reuse ;  /* 0x0000000eff0d7819 */ /* 0x100fe40000011608 */
[--C-:B------:R-:W-:Y:S02]  /*07f0*/  SHF.R.U32.HI R24, RZ, 0x1a, R8.reuse ;  /* 0x0000001aff187819 */ /* 0x100fe40000011608 */
[--C-:B------:R-:W-:Y:S02]  /*0800*/  SHF.R.U32.HI R18, RZ, 0x16, R8.reuse ;  /* 0x00000016ff127819 */ /* 0x100fe40000011608 */
[----:B------:R-:W-:-:S02]  /*0810*/  SHF.R.U32.HI R14, RZ, 0xa, R8 ;  /* 0x0000000aff0e7819 */ /* 0x000fc40000011608 */
[----:B------:R-:W-:Y:S02]  /*0820*/  SHF.R.U32.HI R12, RZ, 0x12, R8 ;  /* 0x00000012ff0c7819 */ /* 0x000fe40000011608 */
[----:B------:R-:W-:Y:S02]  /*0830*/  LOP3.LUT R15, R15, 0x3c, RZ, 0xc0, !PT ;  /* 0x0000003c0f0f7812 */ /* 0x000fe400078ec0ff */
[----:B------:R-:W-:Y:S02]  /*0840*/  LOP3.LUT R16, R16, 0x3c, RZ, 0xc0, !PT ;  /* 0x0000003c10107812 */ /* 0x000fe400078ec0ff */
[----:B------:R-:W-:Y:S01]  /*0850*/  LOP3.LUT R28, R28, 0x3c, RZ, 0xc0, !PT ;  /* 0x0000003c1c1c7812 */ /* 0x000fe200078ec0ff */
[----:B------:R-:W-:Y:S01]  /*0860*/  IMAD.IADD R15, R21, 0x1, R15 ;  /* 0x00000001150f7824 */ /* 0x000fe200078e020f */
[----:B------:R-:W-:Y:S01]  /*0870*/  LOP3.LUT R8, R13, 0x3c, RZ, 0xc0, !PT ;  /* 0x0000003c0d087812 */ /* 0x000fe200078ec0ff */
[C---:B------:R-:W-:Y:S01]  /*0880*/  IMAD.IADD R16, R21.reuse, 0x1, R16 ;  /* 0x0000000115107824 */ /* 0x040fe200078e0210 */
        /* <DEDUP_REMOVED lines=8> */
[----:B------:R-:W0:Y:S01]  /*0910*/  LDS R17, [R16] ;  /* 0x0000000010117984 */ /* 0x000e220000000800 */
[----:B------:R-:W-:-:S02]  /*0920*/  IMAD.IADD R14, R21, 0x1, R14 ;  /* 0x00000001150e7824 */ /* 0x000fc400078e020e */
[----:B------:R-:W-:Y:S01]  /*0930*/  IMAD.IADD R12, R21, 0x1, R12 ;  /* 0x00000001150c7824 */ /* 0x000fe200078e020c */
[----:B------:R-:W1:Y:S04]  /*0940*/  LDS R15, [R15] ;  /* 0x000000000f0f7984 */ /* 0x000e680000000800 */
[----:B------:R-:W2:Y:S04]  /*0950*/  LDS R19, [R14] ;  /* 0x000000000e137984 */ /* 0x000ea80000000800 */
[----:B------:R-:W3:Y:S04]  /*0960*/  LDS R13, [R13] ;  /* 0x000000000d0d7984 */ /* 0x000ee80000000800 */
[----:B------:R4:W3:Y:S04]  /*0970*/  LDS R29, [R12] ;  /* 0x000000000c1d7984 */ /* 0x0008e80000000800 */
[----:B------:R-:W3:Y:S04]  /*0980*/  LDS R8, [R8] ;  /* 0x0000000008087984 */ /* 0x000ee80000000800 */
[----:B------:R-:W3:Y:S04]  /*0990*/  LDS R24, [R24] ;  /* 0x0000000018187984 */ /* 0x000ee80000000800 */
[----:B------:R-:W3:Y:S01]  /*09a0*/  LDS R18, [R18] ;  /* 0x0000000012127984 */ /* 0x000ee20000000800 */
[C---:B0-----:R-:W-:Y:S01]  /*09b0*/  FMUL R17, R22.reuse, R17 ;  /* 0x0000001116117220 */ /* 0x041fe20000400000 */
[C---:B-1----:R-:W-:Y:S01]  /*09c0*/  FMUL R28, R22.reuse, R15 ;  /* 0x0000000f161c7220 */ /* 0x042fe20000400000 */
[----:B--2---:R-:W-:-:S04]  /*09d0*/  FMUL R19, R22, R19 ;  /* 0x0000001316137220 */ /* 0x004fc80000400000 */
[----:B----4-:R-:W-:Y:S01]  /*09e0*/  F2FP.BF16.F32.PACK_AB R12, R28, R17 ;  /* 0x000000111c0c723e */ /* 0x010fe200000010ff */
[----:B------:R-:W-:Y:S01]  /*09f0*/  IMAD.SHL.U32 R17, R9, 0x4, RZ ;  /* 0x0000000409117824 */ /* 0x000fe200078e00ff */
[----:B------:R-:W-:Y:S01]  /*0a00*/  SHF.R.U32.HI R28, RZ, 0x6, R9 ;  /* 0x00000006ff1c7819 */ /* 0x000fe20000011609 */
[----:B---3--:R-:W-:-:S03]  /*0a10*/  FMUL R16, R22, R13 ;  /* 0x0000000d16107220 */ /* 0x008fc60000400000 */
[----:B------:R-:W-:Y:S01]  /*0a20*/  LOP3.LUT R28, R28, 0x3c, RZ, 0xc0, !PT ;  /* 0x0000003c1c1c7812 */ /* 0x000fe200078ec0ff */
[----:B------:R-:W-:Y:S01]  /*0a30*/  FMUL R29, R22, R29 ;  /* 0x0000001d161d7220 */ /* 0x000fe20000400000 */
[----:B------:R-:W-:Y:S02]  /*0a40*/  F2FP.BF16.F32.PACK_AB R13, R16, R19 ;  /* 0x00000013100d723e */ /* 0x000fe400000010ff */
[--C-:B------:R-:W-:Y:S01]  /*0a50*/  SHF.R.U32.HI R19, RZ, 0xa, R9.reuse ;  /* 0x0000000aff137819 */ /* 0x100fe20000011609 */
[C---:B------:R-:W-:Y:S01]  /*0a60*/  FMUL R14, R22.reuse, R8 ;  /* 0x00000008160e7220 */ /* 0x040fe20000400000 */
[--C-:B------:R-:W-:Y:S02]  /*0a70*/  SHF.R.U32.HI R8, RZ, 0x2, R9.reuse ;  /* 0x00000002ff087819 */ /* 0x100fe40000011609 */
[----:B------:R-:W-:Y:S01]  /*0a80*/  SHF.R.U32.HI R16, RZ, 0x1a, R9 ;  /* 0x0000001aff107819 */ /* 0x000fe20000011609 */
[----:B------:R-:W-:Y:S01]  /*0a90*/  FMUL R15, R22, R24 ;  /* 0x00000018160f7220 */ /* 0x000fe20000400000 */
[----:B------:R-:W-:-:S02]  /*0aa0*/  F2FP.BF16.F32.PACK_AB R14, R14, R29 ;  /* 0x0000001d0e0e723e */ /* 0x000fc400000010ff */
[--C-:B------:R-:W-:Y:S01]  /*0ab0*/  SHF.R.U32.HI R24, RZ, 0x12, R9.reuse ;  /* 0x00000012ff187819 */ /* 0x100fe20000011609 */
[----:B------:R-:W-:Y:S01]  /*0ac0*/  FMUL R18, R22, R18 ;  /* 0x0000001216127220 */ /* 0x000fe20000400000 */
[--C-:B------:R-:W-:Y:S02]  /*0ad0*/  SHF.R.U32.HI R29, RZ, 0xe, R9.reuse ;  /* 0x0000000eff1d7819 */ /* 0x100fe40000011609 */
[----:B------:R-:W-:Y:S02]  /*0ae0*/  LOP3.LUT R24, R24, 0x3c, RZ, 0xc0, !PT ;  /* 0x0000003c18187812 */ /* 0x000fe400078ec0ff */
[----:B------:R-:W-:Y:S02]  /*0af0*/  F2FP.BF16.F32.PACK_AB R15, R18, R15 ;  /* 0x0000000f120f723e */ /* 0x000fe400000010ff */
[----:B------:R-:W-:Y:S02]  /*0b00*/  SHF.R.U32.HI R18, RZ, 0x16, R9 ;  /* 0x00000016ff127819 */ /* 0x000fe40000011609 */
[----:B------:R-:W-:Y:S01]  /*0b10*/  LOP3.LUT R9, R17, 0x3c, RZ, 0xc0, !PT ;  /* 0x0000003c11097812 */ /* 0x000fe200078ec0ff */
[----:B------:R0:W-:Y:S01]  /*0b20*/  STG.E.128 desc[UR10][R26.64+-0x1e], R12 ;  /* 0xffffe20c1a007986 */ /* 0x0001e2000c101d0a */
[----:B------:R-:W-:-:S02]  /*0b30*/  LOP3.LUT R8, R8, 0x3c, RZ, 0xc0, !PT ;  /* 0x0000003c08087812 */ /* 0x000fc400078ec0ff */
[----:B------:R-:W-:Y:S01]  /*0b40*/  LOP3.LUT R19, R19, 0x3c, RZ, 0xc0, !PT ;  /* 0x0000003c13137812 */ /* 0x000fe200078ec0ff */
[C---:B------:R-:W-:Y:S01]  /*0b50*/  IMAD.IADD R9, R21.reuse, 0x1, R9 ;  /* 0x0000000115097824 */ /* 0x040fe200078e0209 */
[----:B------:R-:W-:Y:S01]  /*0b60*/  LOP3.LUT R16, R16, 0x3c, RZ, 0xc0, !PT ;  /* 0x0000003c10107812 */ /* 0x000fe200078ec0ff */
[C---:B------:R-:W-:Y:S01]  /*0b70*/  IMAD.IADD R17, R21.reuse, 0x1, R8 ;  /* 0x0000000115117824 */ /* 0x040fe200078e0208 */
[----:B------:R-:W-:Y:S01]  /*0b80*/  LOP3.LUT R18, R18, 0x3c, RZ, 0xc0, !PT ;  /* 0x0000003c12127812 */ /* 0x000fe200078ec0ff */
[C---:B------:R-:W-:Y:S02]  /*0b90*/  IMAD.IADD R8, R21.reuse, 0x1, R19 ;  /* 0x0000000115087824 */ /* 0x040fe400078e0213 */
[----:B------:R-:W1:Y:S02]  /*0ba0*/  LDS R9, [R9] ;  /* 0x0000000009097984 */ /* 0x000e640000000800 */
[----:B------:R-:W-:Y:S02]  /*0bb0*/  IMAD.IADD R18, R21, 0x1, R18 ;  /* 0x0000000115127824 */ /* 0x000fe400078e0212 */
[----:B------:R-:W2:Y:S01]  /*0bc0*/  LDS R19, [R8] ;  /* 0x0000000008137984 */ /* 0x000ea20000000800 */
[----:B0-----:R-:W-:Y:S01]  /*0bd0*/  LOP3.LUT R14, R29, 0x3c, RZ, 0xc0, !PT ;  /* 0x0000003c1d0e7812 */ /* 0x001fe200078ec0ff */
[----:B------:R-:W-:-:S02]  /*0be0*/  IMAD.IADD R13, R21, 0x1, R24 ;  /* 0x00000001150d7824 */ /* 0x000fc400078e0218 */
[----:B------:R-:W0:Y:S01]  /*0bf0*/  LDS R17, [R17] ;  /* 0x0000000011117984 */ /* 0x000e220000000800 */
[C---:B------:R-:W-:Y:S02]  /*0c00*/  IMAD.IADD R12, R21.reuse, 0x1, R28 ;  /* 0x00000001150c7824 */ /* 0x040fe400078e021c */
[C---:B------:R-:W-:Y:S01]  /*0c10*/  IMAD.IADD R14, R21.reuse, 0x1, R14 ;  /* 0x00000001150e7824 */ /* 0x040fe200078e020e */
[----:B------:R-:W-:Y:S01]  /*0c20*/  LDS R18, [R18] ;  /* 0x0000000012127984 */ /* 0x000fe20000000800 */
[----:B------:R-:W-:-:S03]  /*0c30*/  IMAD.IADD R15, R21, 0x1, R16 ;  /* 0x00000001150f7824 */ /* 0x000fc600078e0210 */
[----:B------:R-:W3:Y:S04]  /*0c40*/  LDS R13, [R13] ;  /* 0x000000000d0d7984 */ /* 0x000ee80000000800 */
[----:B------:R-:W4:Y:S04]  /*0c50*/  LDS R14, [R14] ;  /* 0x000000000e0e7984 */ /* 0x000f280000000800 */
[----:B------:R-:W4:Y:S04]  /*0c60*/  LDS R29, [R12] ;  /* 0x000000000c1d7984 */ /* 0x000f280000000800 */
[----:B------:R-:W4:Y:S01]  /*0c70*/  LDS R15, [R15] ;  /* 0x000000000f0f7984 */ /* 0x000f220000000800 */
[C---:B-1----:R-:W-:Y:S01]  /*0c80*/  FMUL R24, R22.reuse, R9 ;  /* 0x0000000916187220 */ /* 0x042fe20000400000 */
[C---:B--2---:R-:W-:Y:S01]  /*0c90*/  FMUL R19, R22.reuse, R19 ;  /* 0x0000001316137220 */ /* 0x044fe20000400000 */
[----:B0-----:R-:W-:-:S05]  /*0ca0*/  FMUL R16, R22, R17 ;  /* 0x0000001116107220 */ /* 0x001fca0000400000 */
[----:B------:R-:W-:Y:S02]  /*0cb0*/  F2FP.BF16.F32.PACK_AB R16, R24, R16 ;  /* 0x000000101810723e */ /* 0x000fe400000010ff */
[--C-:B------:R-:W-:Y:S01]  /*0cc0*/  SHF.R.U32.HI R24, RZ, 0x2, R10.reuse ;  /* 0x00000002ff187819 */ /* 0x100fe2000001160a */
[C---:B---3--:R-:W-:Y:S01]  /*0cd0*/  FMUL R9, R22.reuse, R13 ;  /* 0x0000000d16097220 */ /* 0x048fe20000400000 */
[----:B------:R-:W-:Y:S02]  /*0ce0*/  FMUL R13, R22, R18 ;  /* 0x00000012160d7220 */ /* 0x000fe40000400000 */
[----:B------:R-:W-:Y:S01]  /*0cf0*/  LOP3.LUT R24, R24, 0x3c, RZ, 0xc0, !PT ;  /* 0x0000003c18187812 */ /* 0x000fe200078ec0ff */
[C---:B----4-:R-:W-:Y:S01]  /*0d00*/  FMUL R8, R22.reuse, R14 ;  /* 0x0000000e16087220 */ /* 0x050fe20000400000 */
[----:B------:R-:W-:Y:S01]  /*0d10*/  SHF.R.U32.HI R14, RZ, 0x12, R10 ;  /* 0x00000012ff0e7819 */ /* 0x000fe2000001160a */
[----:B------:R-:W-:-:S03]  /*0d20*/  FMUL R28, R22, R29 ;  /* 0x0000001d161c7220 */ /* 0x000fc60000400000 */
[----:B------:R-:W-:Y:S01]  /*0d30*/  F2FP.BF16.F32.PACK_AB R18, R8, R9 ;  /* 0x000000090812723e */ /* 0x000fe200000010ff */
[----:B------:R-:W-:Y:S01]  /*0d40*/  IMAD.SHL.U32 R8, R10, 0x4, RZ ;  /* 0x000000040a087824 */ /* 0x000fe200078e00ff */
[--C-:B------:R-:W-:Y:S01]  /*0d50*/  SHF.R.U32.HI R9, RZ, 0x6, R10.reuse ;  /* 0x00000006ff097819 */ /* 0x100fe2000001160a */
[----:B------:R-:W-:Y:S01]  /*0d60*/  FMUL R12, R22, R15 ;  /* 0x0000000f160c7220 */ /* 0x000fe20000400000 */
[----:B------:R-:W-:Y:S02]  /*0d70*/  F2FP.BF16.F32.PACK_AB R17, R28, R19 ;  /* 0x000000131c11723e */ /* 0x000fe400000010ff */
[----:B------:R-:W-:Y:S02]  /*0d80*/  SHF.R.U32.HI R28, RZ, 0xa, R10 ;  /* 0x0000000aff1c7819 */ /* 0x000fe4000001160a */
[----:B------:R-:W-:Y:S01]  /*0d90*/  F2FP.BF16.F32.PACK_AB R19, R13, R12 ;  /* 0x0000000c0d13723e */ /* 0x000fe200000010ff */
[----:B------:R-:W-:Y:S01]  /*0da0*/  IMAD.IADD R13, R21, 0x1, R24 ;  /* 0x00000001150d7824 */ /* 0x000fe200078e0218 */
[----:B------:R-:W-:-:S02]  /*0db0*/  SHF.R.U32.HI R12, RZ, 0xe, R10 ;  /* 0x0000000eff0c7819 */ /* 0x000fc4000001160a */
[----:B------:R-:W-:Y:S01]  /*0dc0*/  LOP3.LUT R8, R8, 0x3c, RZ, 0xc0, !PT ;  /* 0x0000003c08087812 */ /* 0x000fe200078ec0ff */
[----:B------:R0:W-:Y:S01]  /*0dd0*/  STG.E.128 desc[UR10][R26.64+-0xe], R16 ;  /* 0xfffff2101a007986 */ /* 0x0001e2000c101d0a */
[----:B------:R-:W-:Y:S02]  /*0de0*/  LOP3.LUT R28, R28, 0x3c, RZ, 0xc0, !PT ;  /* 0x0000003c1c1c7812 */ /* 0x000fe400078ec0ff */
[----:B------:R-:W-:Y:S01]  /*0df0*/  LOP3.LUT R9, R9, 0x3c, RZ, 0xc0, !PT ;  /* 0x0000003c09097812 */ /* 0x000fe200078ec0ff */
[C---:B------:R-:W-:Y:S01]  /*0e00*/  IMAD.IADD R29, R21.reuse, 0x1, R8 ;  /* 0x00000001151d7824 */ /* 0x040fe200078e0208 */
[----:B------:R-:W-:Y:S01]  /*0e10*/  LOP3.LUT R14, R14, 0x3c, RZ, 0xc0, !PT ;  /* 0x0000003c0e0e7812 */ /* 0x000fe200078ec0ff */
[C---:B------:R-:W-:Y:S01]  /*0e20*/  IMAD.IADD R8, R21.reuse, 0x1, R28 ;  /* 0x0000000115087824 */ /* 0x040fe200078e021c */
[----:B------:R-:W-:Y:S01]  /*0e30*/  LOP3.LUT R12, R12, 0x3c, RZ, 0xc0, !PT ;  /* 0x0000003c0c0c7812 */ /* 0x000fe200078ec0ff */
[C---:B------:R-:W-:Y:S01]  /*0e40*/  IMAD.IADD R9, R21.reuse, 0x1, R9 ;  /* 0x0000000115097824 */ /* 0x040fe200078e0209 */
[----:B------:R-:W1:Y:S01]  /*0e50*/  LDS R13, [R13] ;  /* 0x000000000d0d7984 */ /* 0x000e620000000800 */
[----:B------:R-:W-:-:S02]  /*0e60*/  IMAD.IADD R14, R21, 0x1, R14 ;  /* 0x00000001150e7824 */ /* 0x000fc400078e020e */
[----:B------:R-:W-:Y:S01]  /*0e70*/  IMAD.IADD R15, R21, 0x1, R12 ;  /* 0x00000001150f7824 */ /* 0x000fe200078e020c */
[----:B------:R-:W2:Y:S04]  /*0e80*/  LDS R29, [R29] ;  /* 0x000000001d1d7984 */ /* 0x000ea80000000800 */
[----:B------:R-:W3:Y:S01]  /*0e90*/  LDS R8, [R8] ;  /* 0x0000000008087984 */ /* 0x000ee20000000800 */
[----:B0-----:R-:W-:Y:S01]  /*0ea0*/  SHF.R.U32.HI R18, RZ, 0x16, R10 ;  /* 0x00000016ff127819 */ /* 0x001fe2000001160a */
[----:B------:R-:W-:Y:S01]  /*0eb0*/  IMAD.SHL.U32 R19, R11, 0x4, RZ ;  /* 0x000000040b137824 */ /* 0x000fe200078e00ff */
[----:B------:R-:W-:Y:S01]  /*0ec0*/  SHF.R.U32.HI R16, RZ, 0x6, R11 ;  /* 0x00000006ff107819 */ /* 0x000fe2000001160b */
[----:B------:R-:W0:Y:S01]  /*0ed0*/  LDS R9, [R9] ;  /* 0x0000000009097984 */ /* 0x000e220000000800 */
[----:B------:R-:W-:-:S02]  /*0ee0*/  LOP3.LUT R18, R18, 0x3c, RZ, 0xc0, !PT ;  /* 0x0000003c12127812 */ /* 0x000fc400078ec0ff */
[----:B------:R-:W-:Y:S01]  /*0ef0*/  LOP3.LUT R19, R19, 0x3c, RZ, 0xc0, !PT ;  /* 0x0000003c13137812 */ /* 0x000fe200078ec0ff */
[----:B------:R-:W4:Y:S01]  /*0f00*/  LDS R14, [R14] ;  /* 0x000000000e0e7984 */ /* 0x000f220000000800 */
[----:B------:R-:W-:Y:S01]  /*0f10*/  LOP3.LUT R16, R16, 0x3c, RZ, 0xc0, !PT ;  /* 0x0000003c10107812 */ /* 0x000fe200078ec0ff */
[C---:B------:R-:W-:Y:S02]  /*0f20*/  IMAD.IADD R18, R21.reuse, 0x1, R18 ;  /* 0x0000000115127824 */ /* 0x040fe400078e0212 */
[----:B------:R-:W4:Y:S01]  /*0f30*/  LDS R15, [R15] ;  /* 0x000000000f0f7984 */ /* 0x000f220000000800 */
[C---:B------:R-:W-:Y:S02]  /*0f40*/  IMAD.IADD R19, R21.reuse, 0x1, R19 ;  /* 0x0000000115137824 */ /* 0x040fe400078e0213 */
[----:B------:R-:W-:Y:S01]  /*0f50*/  IMAD.IADD R16, R21, 0x1, R16 ;  /* 0x0000000115107824 */ /* 0x000fe200078e0210 */
[----:B------:R-:W4:Y:S04]  /*0f60*/  LDS R18, [R18] ;  /* 0x0000000012127984 */ /* 0x000f280000000800 */
[----:B------:R-:W4:Y:S04]  /*0f70*/  LDS R19, [R19] ;  /* 0x0000000013137984 */ /* 0x000f280000000800 */
[----:B------:R-:W4:Y:S01]  /*0f80*/  LDS R16, [R16] ;  /* 0x0000000010107984 */ /* 0x000f220000000800 */
[C---:B-1----:R-:W-:Y:S01]  /*0f90*/  FMUL R12, R22.reuse, R13 ;  /* 0x0000000d160c7220 */ /* 0x042fe20000400000 */
[C---:B--2---:R-:W-:Y:S01]  /*0fa0*/  FMUL R24, R22.reuse, R29 ;  /* 0x0000001d16187220 */ /* 0x044fe20000400000 */
[----:B---3--:R-:W-:-:S04]  /*0fb0*/  FMUL R28, R22, R8 ;  /* 0x00000008161c7220 */ /* 0x008fc80000400000 */
[----:B------:R-:W-:Y:S02]  /*0fc0*/  F2FP.BF16.F32.PACK_AB R12, R24, R12 ;  /* 0x0000000c180c723e */ /* 0x000fe400000010ff */
[--C-:B------:R-:W-:Y:S01]  /*0fd0*/  SHF.R.U32.HI R8, RZ, 0x2, R11.reuse ;  /* 0x00000002ff087819 */ /* 0x100fe2000001160b */
[----:B0-----:R-:W-:Y:S01]  /*0fe0*/  FMUL R9, R22, R9 ;  /* 0x0000000916097220 */ /* 0x001fe20000400000 */
[--C-:B------:R-:W-:Y:S02]  /*0ff0*/  SHF.R.U32.HI R24, RZ, 0x1a, R11.reuse ;  /* 0x0000001aff187819 */ /* 0x100fe4000001160b */
[----:B------:R-:W-:Y:S01]  /*1000*/  LOP3.LUT R8, R8, 0x3c, RZ, 0xc0, !PT ;  /* 0x0000003c08087812 */ /* 0x000fe200078ec0ff */
[C---:B----4-:R-:W-:Y:S01]  /*1010*/  FMUL R14, R22.reuse, R14 ;  /* 0x0000000e160e7220 */ /* 0x050fe20000400000 */
[----:B------:R-:W-:Y:S02]  /*1020*/  F2FP.BF16.F32.PACK_AB R13, R9, R28 ;  /* 0x0000001c090d723e */ /* 0x000fe400000010ff */
[--C-:B------:R-:W-:Y:S01]  /*1030*/  SHF.R.U32.HI R9, RZ, 0xa, R11.reuse ;  /* 0x0000000aff097819 */ /* 0x100fe2000001160b */
[C---:B------:R-:W-:Y:S01]  /*1040*/  FMUL R29, R22.reuse, R15 ;  /* 0x0000000f161d7220 */ /* 0x040fe20000400000 */
[----:B------:R-:W-:Y:S01]  /*1050*/  SHF.R.U32.HI R15, RZ, 0x1a, R10 ;  /* 0x0000001aff0f7819 */ /* 0x000fe2000001160a */
[----:B------:R-:W-:Y:S01]  /*1060*/  IMAD.IADD R8, R21, 0x1, R8 ;  /* 0x0000000115087824 */ /* 0x000fe200078e0208 */
[----:B------:R-:W-:Y:S01]  /*1070*/  SHF.R.U32.HI R10, RZ, 0x12, R11 ;  /* 0x00000012ff0a7819 */ /* 0x000fe2000001160b */
[----:B------:R-:W-:Y:S01]  /*1080*/  FMUL R18, R22, R18 ;  /* 0x0000001216127220 */ /* 0x000fe20000400000 */
[----:B------:R-:W-:-:S02]  /*1090*/  F2FP.BF16.F32.PACK_AB R14, R29, R14 ;  /* 0x0000000e1d0e723e */ /* 0x000fc400000010ff */
[--C-:B------:R-:W-:Y:S01]  /*10a0*/  SHF.R.U32.HI R28, RZ, 0xe, R11.reuse ;  /* 0x0000000eff1c7819 */ /* 0x100fe2000001160b */
[----:B------:R-:W0:Y:S01]  /*10b0*/  LDS R8, [R8] ;  /* 0x0000000008087984 */ /* 0x000e220000000800 */
[----:B------:R-:W-:Y:S01]  /*10c0*/  SHF.R.U32.HI R29, RZ, 0x16, R11 ;  /* 0x00000016ff1d7819 */ /* 0x000fe2000001160b */
[C---:B------:R-:W-:Y:S01]  /*10d0*/  FMUL R19, R22.reuse, R19 ;  /* 0x0000001316137220 */ /* 0x040fe20000400000 */
[----:B------:R-:W-:Y:S01]  /*10e0*/  LOP3.LUT R15, R15, 0x3c, RZ, 0xc0, !PT ;  /* 0x0000003c0f0f7812 */ /* 0x000fe200078ec0ff */
[----:B------:R-:W-:Y:S01]  /*10f0*/  FMUL R16, R22, R16 ;  /* 0x0000001016107220 */ /* 0x000fe20000400000 */
[----:B------:R-:W-:Y:S02]  /*1100*/  LOP3.LUT R9, R9, 0x3c, RZ, 0xc0, !PT ;  /* 0x0000003c09097812 */ /* 0x000fe400078ec0ff */
[----:B------:R-:W-:Y:S01]  /*1110*/  LOP3.LUT R10, R10, 0x3c, RZ, 0xc0, !PT ;  /* 0x0000003c0a0a7812 */ /* 0x000fe200078ec0ff */
[C---:B------:R-:W-:Y:S01]  /*1120*/  IMAD.IADD R15, R21.reuse, 0x1, R15 ;  /* 0x00000001150f7824 */ /* 0x040fe200078e020f */
[----:B------:R-:W-:Y:S01]  /*1130*/  LOP3.LUT R28, R28, 0x3c, RZ, 0xc0, !PT ;  /* 0x0000003c1c1c7812 */ /* 0x000fe200078ec0ff */
[C---:B------:R-:W-:Y:S01]  /*1140*/  IMAD.IADD R9, R21.reuse, 0x1, R9 ;  /* 0x0000000115097824 */ /* 0x040fe200078e0209 */
[----:B------:R-:W-:Y:S01]  /*1150*/  LOP3.LUT R24, R24, 0x3c, RZ, 0xc0, !PT ;  /* 0x0000003c18187812 */ /* 0x000fe200078ec0ff */
[----:B------:R-:W-:Y:S01]  /*1160*/  IMAD.IADD R10, R21, 0x1, R10 ;  /* 0x00000001150a7824 */ /* 0x000fe200078e020a */
[----:B------:R-:W-:Y:S01]  /*1170*/  LOP3.LUT R29, R29, 0x3c, RZ, 0xc0, !PT ;  /* 0x0000003c1d1d7812 */ /* 0x000fe200078ec0ff */
[C---:B------:R-:W-:Y:S01]  /*1180*/  IMAD.IADD R28, R21.reuse, 0x1, R28 ;  /* 0x00000001151c7824 */ /* 0x040fe200078e021c */
[----:B------:R-:W1:Y:S01]  /*1190*/  LDS R15, [R15] ;  /* 0x000000000f0f7984 */ /* 0x000e620000000800 */
[----:B------:R-:W-:-:S02]  /*11a0*/  IMAD.IADD R24, R21, 0x1, R24 ;  /* 0x0000000115187824 */ /* 0x000fc400078e0218 */
[----:B------:R-:W-:Y:S01]  /*11b0*/  IMAD.IADD R29, R21, 0x1, R29 ;  /* 0x00000001151d7824 */ /* 0x000fe200078e021d */
[----:B------:R-:W2:Y:S04]  /*11c0*/  LDS R9, [R9] ;  /* 0x0000000009097984 */ /* 0x000ea80000000800 */
[----:B------:R-:W3:Y:S04]  /*11d0*/  LDS R10, [R10] ;  /* 0x000000000a0a7984 */ /* 0x000ee80000000800 */
[----:B------:R-:W4:Y:S04]  /*11e0*/  LDS R17, [R28] ;  /* 0x000000001c117984 */ /* 0x000f280000000800 */
[----:B------:R-:W4:Y:S04]  /*11f0*/  LDS R11, [R24] ;  /* 0x00000000180b7984 */ /* 0x000f280000000800 */
[----:B------:R-:W4:Y:S01]  /*1200*/  LDS R29, [R29] ;  /* 0x000000001d1d7984 */ /* 0x000f220000000800 */
[----:B0-----:R-:W-:-:S05]  /*1210*/  FMUL R8, R22, R8 ;  /* 0x0000000816087220 */ /* 0x001fca0000400000 */
[----:B------:R-:W-:Y:S01]  /*1220*/  F2FP.BF16.F32.PACK_AB R8, R19, R8 ;  /* 0x000000081308723e */ /* 0x000fe200000010ff */
[C---:B-1----:R-:W-:Y:S01]  /*1230*/  FMUL R15, R22.reuse, R15 ;  /* 0x0000000f160f7220 */ /* 0x042fe20000400000 */
[----:B--2---:R-:W-:-:S04]  /*1240*/  FMUL R9, R22, R9 ;  /* 0x0000000916097220 */ /* 0x004fc80000400000 */
[----:B------:R-:W-:Y:S01]  /*1250*/  F2FP.BF16.F32.PACK_AB R15, R18, R15 ;  /* 0x0000000f120f723e */ /* 0x000fe200000010ff */
[----:B---3--:R-:W-:Y:S01]  /*1260*/  FMUL R10, R22, R10 ;  /* 0x0000000a160a7220 */ /* 0x008fe20000400000 */
[----:B------:R-:W-:-:S03]  /*1270*/  F2FP.BF16.F32.PACK_AB R9, R16, R9 ;  /* 0x000000091009723e */ /* 0x000fc600000010ff */
[----:B------:R0:W-:Y:S01]  /*1280*/  STG.E.128 desc[UR10][R26.64+0x2], R12 ;  /* 0x0000020c1a007986 */ /* 0x0001e2000c101d0a */
[C---:B----4-:R-:W-:Y:S01]  /*1290*/  FMUL R17, R22.reuse, R17 ;  /* 0x0000001116117220 */ /* 0x050fe20000400000 */
[----:B------:R-:W-:-:S04]  /*12a0*/  FMUL R11, R22, R11 ;  /* 0x0000000b160b7220 */ /* 0x000fc80000400000 */
[----:B------:R-:W-:Y:S01]  /*12b0*/  F2FP.BF16.F32.PACK_AB R10, R17, R10 ;  /* 0x0000000a110a723e */ /* 0x000fe200000010ff */
[----:B------:R-:W-:-:S05]  /*12c0*/  FMUL R22, R22, R29 ;  /* 0x0000001d16167220 */ /* 0x000fca0000400000 */
[----:B------:R-:W-:-:S05]  /*12d0*/  F2FP.BF16.F32.PACK_AB R11, R22, R11 ;  /* 0x0000000b160b723e */ /* 0x000fca00000010ff */
[----:B------:R0:W-:Y:S01]  /*12e0*/  STG.E.128 desc[UR10][R26.64+0x12], R8 ;  /* 0x000012081a007986 */ /* 0x0001e2000c101d0a */
[----:B------:R-:W-:Y:S05]  /*12f0*/  BRA `(.L_x_5) ;  /* 0x0000001400a07947 */ /* 0x000fea0003800000 */
.L_x_4:
[----:B------:R-:W0:Y:S01]  /*1300*/  S2UR UR5, SR_CgaCtaId ;  /* 0x00000000000579c3 */ /* 0x000e220000008800 */
[----:B------:R-:W-:Y:S01]  /*1310*/  UMOV UR4, 0x400 ;  /* 0x0000040000047882 */ /* 0x000fe20000000000 */
[----:B-----5:R-:W-:Y:S01]  /*1320*/  IMAD.SHL.U32 R12, R8, 0x4, RZ ;  /* 0x00000004080c7824 */ /* 0x020fe200078e00ff */
[C---:B------:R-:W-:Y:S02]  /*1330*/  IADD3 R13, P0, PT, R23.reuse, -0xe, RZ ;  /* 0xfffffff2170d7810 */ /* 0x040fe40007f1e0ff */
[----:B------:R-:W-:Y:S02]  /*1340*/  IADD3 R17, P2, PT, R23, -0xf, RZ ;  /* 0xfffffff117117810 */ /* 0x000fe40007f5e0ff */
[----:B------:R-:W-:Y:S02]  /*1350*/  LOP3.LUT R12, R12, 0x3c, RZ, 0xc0, !PT ;  /* 0x0000003c0c0c7812 */ /* 0x000fe400078ec0ff */
[----:B------:R-:W-:Y:S02]  /*1360*/  ISETP.GE.U32.AND P3, PT, R13, R4, PT ;  /* 0x000000040d00720c */ /* 0x000fe40003f66070 */
[----:B------:R-:W-:-:S02]  /*1370*/  IADD3 R13, P4, PT, R23, -0xc, RZ ;  /* 0xfffffff4170d7810 */ /* 0x000fc40007f9e0ff */
[----:B------:R-:W-:Y:S02]  /*1380*/  IADD3 R15, P1, PT, R23, -0xd, RZ ;  /* 0xfffffff3170f7810 */ /* 0x000fe40007f3e0ff */
[-C--:B------:R-:W-:Y:S02]  /*1390*/  ISETP.GE.U32.AND P5, PT, R13, R4.reuse, PT ;  /* 0x000000040d00720c */ /* 0x080fe40003fa6070 */
[----:B------:R-:W-:Y:S02]  /*13a0*/  ISETP.GE.U32.AND P6, PT, R17, R4, PT ;  /* 0x000000041100720c */ /* 0x000fe40003fc6070 */
[----:B------:R-:W-:Y:S02]  /*13b0*/  IADD3.X R16, PT, PT, R0, -0x1, RZ, P1, !PT ;  /* 0xffffffff00107810 */ /* 0x000fe40000ffe4ff */
[----:B------:R-:W-:Y:S01]  /*13c0*/  SHF.R.U32.HI R17, RZ, 0x1a, R8 ;  /* 0x0000001aff117819 */ /* 0x000fe20000011608 */
[----:B0-----:R-:W-:-:S03]  /*13d0*/  ULEA UR4, UR5, UR4, 0x18 ;  /* 0x0000000405047291 */ /* 0x001fc6000f8ec0ff */
[----:B------:R-:W-:-:S03]  /*13e0*/  LOP3.LUT R18, R17, 0x3c, RZ, 0xc0, !PT ;  /* 0x0000003c11127812 */ /* 0x000fc600078ec0ff */
[----:B------:R-:W-:-:S04]  /*13f0*/  IMAD.U32 R21, RZ, RZ, UR4 ;  /* 0x00000004ff157e24 */ /* 0x000fc8000f8e00ff */
[C---:B------:R-:W-:Y:S01]  /*1400*/  IMAD.IADD R14, R21.reuse, 0x1, R12 ;  /* 0x00000001150e7824 */ /* 0x040fe200078e020c */
[----:B------:R-:W-:Y:S01]  /*1410*/  IADD3.X R12, PT, PT, R0, -0x1, RZ, P0, !PT ;  /* 0xffffffff000c7810 */ /* 0x000fe200007fe4ff */
[----:B------:R-:W-:Y:S01]  /*1420*/  IMAD.IADD R17, R21, 0x1, R18 ;  /* 0x0000000115117824 */ /* 0x000fe200078e0212 */
[----:B------:R-:W-:Y:S02]  /*1430*/  IADD3 R13, P0, PT, R23, -0xb, RZ ;  /* 0xfffffff5170d7810 */ /* 0x000fe40007f1e0ff */
[----:B------:R0:W1:Y:S01]  /*1440*/  LDS R19, [R14] ;  /* 0x000000000e137984 */ /* 0x0000620000000800 */
[----:B------:R-:W-:Y:S02]  /*1450*/  ISETP.GE.AND.EX P3, PT, R12, R5, PT, P3 ;  /* 0x000000050c00720c */ /* 0x000fe40003f66330 */
[----:B------:R-:W-:Y:S01]  /*1460*/  IADD3.X R12, PT, PT, R0, -0x1, RZ, P2, !PT ;  /* 0xffffffff000c7810 */ /* 0x000fe200017fe4ff */
[----:B------:R-:W-:Y:S01]  /*1470*/  LDS R17, [R17] ;  /* 0x0000000011117984 */ /* 0x000fe20000000800 */
[----:B------:R-:W-:-:S02]  /*1480*/  ISETP.GE.U32.AND P2, PT, R15, R4, PT ;  /* 0x000000040f00720c */ /* 0x000fc40003f46070 */
[----:B------:R-:W-:Y:S02]  /*1490*/  ISETP.GE.U32.AND P1, PT, R13, R4, PT ;  /* 0x000000040d00720c */ /* 0x000fe40003f26070 */
[-C--:B------:R-:W-:Y:S02]  /*14a0*/  ISETP.GE.AND.EX P6, PT, R12, R5.reuse, PT, P6 ;  /* 0x000000050c00720c */ /* 0x080fe40003fc6360 */
[----:B0-----:R-:W-:Y:S02]  /*14b0*/  IADD3.X R14, PT, PT, R0, -0x1, RZ, P0, !PT ;  /* 0xffffffff000e7810 */ /* 0x001fe400007fe4ff */
[----:B------:R-:W-:Y:S02]  /*14c0*/  ISETP.GE.AND.EX P2, PT, R16, R5, PT, P2 ;  /* 0x000000051000720c */ /* 0x000fe40003f46320 */
[--C-:B------:R-:W-:Y:S02]  /*14d0*/  SHF.R.U32.HI R13, RZ, 0x6, R8.reuse ;  /* 0x00000006ff0d7819 */ /* 0x100fe40000011608 */
[----:B------:R-:W-:-:S02]  /*14e0*/  SHF.R.U32.HI R15, RZ, 0xe, R8 ;  /* 0x0000000eff0f7819 */ /* 0x000fc40000011608 */
[----:B------:R-:W-:Y:S02]  /*14f0*/  ISETP.GE.AND.EX P1, PT, R14, R5, PT, P1 ;  /* 0x000000050e00720c */ /* 0x000fe40003f26310 */
[----:B------:R-:W-:Y:S02]  /*1500*/  LOP3.LUT R14, R13, 0x3c, RZ, 0xc0, !PT ;  /* 0x0000003c0d0e7812 */ /* 0x000fe400078ec0ff */
[----:B------:R-:W-:Y:S02]  /*1510*/  LOP3.LUT R16, R15, 0x3c, RZ, 0xc0, !PT ;  /* 0x0000003c0f107812 */ /* 0x000fe400078ec0ff */
[----:B------:R-:W-:Y:S01]  /*1520*/  IADD3 R13, P0, PT, R23, -0xa, RZ ;  /* 0xfffffff6170d7810 */ /* 0x000fe20007f1e0ff */
[----:B------:R-:W-:Y:S01]  /*1530*/  IMAD.IADD R14, R21, 0x1, R14 ;  /* 0x00000001150e7824 */ /* 0x000fe200078e020e */
[----:B------:R-:W-:-:S05]  /*1540*/  @!P6 SHF.R.U32.HI R15, RZ, 0x2, R8 ;  /* 0x00000002ff0fe819 */ /* 0x000fca0000011608 */
[----:B------:R-:W-:Y:S01]  /*1550*/  @!P1 SHF.R.U32.HI R18, RZ, 0x12, R8 ;  /* 0x00000012ff129819 */ /* 0x000fe20000011608 */
[----:B------:R-:W0:Y:S03]  /*1560*/  LDS R14, [R14] ;  /* 0x000000000e0e7984 */ /* 0x000e260000000800 */
[----:B------:R-:W-:Y:S01]  /*1570*/  @!P1 LOP3.LUT R18, R18, 0x3c, RZ, 0xc0, !PT ;  /* 0x0000003c12129812 */ /* 0x000fe200078ec0ff */
[----:B-1----:R-:W-:-:S05]  /*1580*/  @!P3 FMUL R12, R22, R19 ;  /* 0x00000013160cb220 */ /* 0x002fca0000400000 */
[----:B------:R-:W-:-:S04]  /*1590*/  @!P3 F2FP.BF16.F32.PACK_AB R12, RZ, R12 ;  /* 0x0000000cff0cb23e */ /* 0x000fc800000010ff */
[----:B------:R-:W-:Y:S01]  /*15a0*/  PRMT R19, R12, 0x7610, R19 ;  /* 0x000076100c137816 */ /* 0x000fe20000000013 */
[----:B------:R-:W-:Y:S01]  /*15b0*/  IMAD.IADD R12, R21, 0x1, R16 ;  /* 0x00000001150c7824 */ /* 0x000fe200078e0210 */
[----:B------:R-:W-:-:S03]  /*15c0*/  @!P2 SHF.R.U32.HI R16, RZ, 0xa, R8 ;  /* 0x0000000aff10a819 */ /* 0x000fc60000011608 */
[----:B------:R1:W-:Y:S01]  /*15d0*/  @!P3 STG.E.U16 desc[UR10][R26.64+-0x1c], R19 ;  /* 0xffffe4131a00b986 */ /* 0x0003e2000c10150a */
[----:B------:R-:W-:Y:S02]  /*15e0*/  ISETP.GE.U32.AND P3, PT, R13, R4, PT ;  /* 0x000000040d00720c */ /* 0x000fe40003f66070 */
[----:B------:R-:W-:Y:S01]  /*15f0*/  SHF.R.U32.HI R13, RZ, 0x16, R8 ;  /* 0x00000016ff0d7819 */ /* 0x000fe20000011608 */
[----:B------:R-:W2:Y:S01]  /*1600*/  LDS R12, [R12] ;  /* 0x000000000c0c7984 */ /* 0x000ea20000000800 */
[----:B------:R-:W-:Y:S01]  /*1610*/  @!P6 LOP3.LUT R8, R15, 0x3c, RZ, 0xc0, !PT ;  /* 0x0000003c0f08e812 */ /* 0x000fe200078ec0ff */
[----:B------:R-:W-:Y:S01]  /*1620*/  @!P1 IMAD.IADD R15, R21, 0x1, R18 ;  /* 0x00000001150f9824 */ /* 0x000fe200078e0212 */
[----:B------:R-:W-:Y:S02]  /*1630*/  @!P2 LOP3.LUT R16, R16, 0x3c, RZ, 0xc0, !PT ;  /* 0x0000003c1010a812 */ /* 0x000fe400078ec0ff */
[----:B------:R-:W-:Y:S01]  /*1640*/  LOP3.LUT R24, R13, 0x3c, RZ, 0xc0, !PT ;  /* 0x0000003c0d187812 */ /* 0x000fe200078ec0ff */
[C---:B------:R-:W-:Y:S01]  /*1650*/  @!P6 IMAD.IADD R29, R21.reuse, 0x1, R8 ;  /* 0x00000001151de824 */ /* 0x040fe200078e0208 */
[----:B------:R-:W-:Y:S01]  /*1660*/  IADD3.X R8, PT, PT, R0, -0x1, RZ, P4, !PT ;  /* 0xffffffff00087810 */ /* 0x000fe200027fe4ff */
[C---:B-1----:R-:W-:Y:S01]  /*1670*/  @!P2 IMAD.IADD R19, R21.reuse, 0x1, R16 ;  /* 0x000000011513a824 */ /* 0x042fe200078e0210 */
[----:B------:R-:W1:Y:S01]  /*1680*/  @!P1 LDS R15, [R15] ;  /* 0x000000000f0f9984 */ /* 0x000e620000000800 */
[----:B------:R-:W-:Y:S01]  /*1690*/  IMAD.IADD R13, R21, 0x1, R24 ;  /* 0x00000001150d7824 */ /* 0x000fe200078e0218 */
[----:B------:R-:W-:-:S02]  /*16a0*/  ISETP.GE.AND.EX P5, PT, R8, R5, PT, P5 ;  /* 0x000000050800720c */ /* 0x000fc40003fa6350 */
[----:B------:R-:W3:Y:S01]  /*16b0*/  @!P6 LDS R29, [R29] ;  /* 0x000000001d1de984 */ /* 0x000ee20000000800 */
[----:B------:R-:W-:-:S03]  /*16c0*/  IADD3.X R8, PT, PT, R0, -0x1, RZ, P0, !PT ;  /* 0xffffffff00087810 */ /* 0x000fc600007fe4ff */
[----:B------:R-:W4:Y:S01]  /*16d0*/  @!P2 LDS R19, [R19] ;  /* 0x000000001313a984 */ /* 0x000f220000000800 */
[----:B------:R-:W-:Y:S02]  /*16e0*/  ISETP.GE.AND.EX P3, PT, R8, R5, PT, P3 ;  /* 0x000000050800720c */ /* 0x000fe40003f66330 */
[C---:B------:R-:W-:Y:S01]  /*16f0*/  IADD3 R8, P0, PT, R23.reuse, -0x9, RZ ;  /* 0xfffffff717087810 */ /* 0x040fe20007f1e0ff */
[----:B------:R-:W4:Y:S03]  /*1700*/  LDS R13, [R13] ;  /* 0x000000000d0d7984 */ /* 0x000f260000000800 */
[----:B------:R-:W-:Y:S01]  /*1710*/  ISETP.GE.U32.AND P4, PT, R8, R4, PT ;  /* 0x000000040800720c */ /* 0x000fe20003f86070 */
[----:B0-----:R-:W-:Y:S01]  /*1720*/  @!P5 FMUL R14, R22, R14 ;  /* 0x0000000e160ed220 */ /* 0x001fe20000400000 */
[----:B------:R-:W-:Y:S02]  /*1730*/  IADD3.X R8, PT, PT, R0, -0x1, RZ, P0, !PT ;  /* 0xffffffff00087810 */ /* 0x000fe400007fe4ff */
[----:B------:R-:W-:-:S02]  /*1740*/  IADD3 R16, P0, PT, R23, -0x8, RZ ;  /* 0xfffffff817107810 */ /* 0x000fc40007f1e0ff */
[-C--:B------:R-:W-:Y:S02]  /*1750*/  ISETP.GE.AND.EX P4, PT, R8, R5.reuse, PT, P4 ;  /* 0x000000050800720c */ /* 0x080fe40003f86340 */
[----:B------:R-:W-:Y:S02]  /*1760*/  IADD3.X R8, PT, PT, R0, -0x1, RZ, P0, !PT ;  /* 0xffffffff00087810 */ /* 0x000fe400007fe4ff */
[----:B------:R-:W-:Y:S02]  /*1770*/  ISETP.GE.U32.AND P0, PT, R16, R4, PT ;  /* 0x000000041000720c */ /* 0x000fe40003f06070 */
[----:B------:R-:W-:Y:S02]  /*1780*/  @!P5 F2FP.BF16.F32.PACK_AB R14, RZ, R14 ;  /* 0x0000000eff0ed23e */ /* 0x000fe400000010ff */
[----:B------:R-:W-:Y:S01]  /*1790*/  ISETP.GE.AND.EX P0, PT, R8, R5, PT, P0 ;  /* 0x000000050800720c */ /* 0x000fe20003f06300 */
[C---:B--2---:R-:W-:Y:S02]  /*17a0*/  @!P3 FMUL R12, R22.reuse, R12 ;  /* 0x0000000c160cb220 */ /* 0x044fe40000400000 */
[----:B------:R0:W-:Y:S01]  /*17b0*/  @!P5 STG.E.U16 desc[UR10][R26.64+-0x18], R14 ;  /* 0xffffe80e1a00d986 */ /* 0x0001e2000c10150a */
[----:B------:R-:W-:Y:S01]  /*17c0*/  IADD3 R8, P5, PT, R23, -0x6, RZ ;  /* 0xfffffffa17087810 */ /* 0x000fe20007fbe0ff */
[----:B------:R-:W-:Y:S01]  /*17d0*/  @!P4 FMUL R17, R22, R17 ;  /* 0x000000111611c220 */ /* 0x000fe20000400000 */
[----:B------:R-:W-:-:S04]  /*17e0*/  @!P3 F2FP.BF16.F32.PACK_AB R12, RZ, R12 ;  /* 0x0000000cff0cb23e */ /* 0x000fc800000010ff */
[----:B------:R-:W-:Y:S01]  /*17f0*/  @!P4 F2FP.BF16.F32.PACK_AB R17, RZ, R17 ;  /* 0x00000011ff11c23e */ /* 0x000fe200000010ff */
[----:B-1----:R-:W-:Y:S01]  /*1800*/  @!P1 FMUL R15, R22, R15 ;  /* 0x0000000f160f9220 */ /* 0x002fe20000400000 */
[----:B------:R-:W-:Y:S02]  /*1810*/  PRMT R16, R12, 0x7610, R16 ;  /* 0x000076100c107816 */ /* 0x000fe40000000010 */
[----:B------:R-:W-:Y:S01]  /*1820*/  PRMT R24, R17, 0x7610, R24 ;  /* 0x0000761011187816 */ /* 0x000fe20000000018 */
[----:B---3--:R-:W-:Y:S02]  /*1830*/  @!P6 FMUL R29, R22, R29 ;  /* 0x0000001d161de220 */ /* 0x008fe40000400000 */
[----:B------:R-:W-:Y:S01]  /*1840*/  @!P3 STG.E.U16 desc[UR10][R26.64+-0x14], R16 ;  /* 0xffffec101a00b986 */ /* 0x000fe2000c10150a */
[----:B------:R-:W-:Y:S01]  /*1850*/  ISETP.GE.U32.AND P3, PT, R8, R4, PT ;  /* 0x000000040800720c */ /* 0x000fe20003f66070 */
[C---:B----4-:R-:W-:Y:S01]  /*1860*/  @!P2 FMUL R12, R22.reuse, R19 ;  /* 0x00000013160ca220 */ /* 0x050fe20000400000 */
[----:B------:R-:W-:Y:S01]  /*1870*/  @!P6 F2FP.BF16.F32.PACK_AB R8, RZ, R29 ;  /* 0x0000001dff08e23e */ /* 0x000fe200000010ff */
[----:B------:R-:W-:Y:S01]  /*1880*/  @!P4 STG.E.U16 desc[UR10][R26.64+-0x12], R24 ;  /* 0xffffee181a00c986 */ /* 0x000fe2000c10150a */
[----:B------:R-:W-:-:S02]  /*1890*/  @!P0 FMUL R13, R22, R13 ;  /* 0x0000000d160d8220 */ /* 0x000fc40000400000 */
[----:B------:R-:W-:Y:S02]  /*18a0*/  @!P2 F2FP.BF16.F32.PACK_AB R12, RZ, R12 ;  /* 0x0000000cff0ca23e */ /* 0x000fe400000010ff */
[----:B0-----:R-:W-:Y:S02]  /*18b0*/  PRMT R14, R8, 0x7610, R14 ;  /* 0x00007610080e7816 */ /* 0x001fe4000000000e */
[----:B------:R-:W-:Y:S02]  /*18c0*/  @!P1 F2FP.BF16.F32.PACK_AB R8, RZ, R15 ;  /* 0x0000000fff08923e */ /* 0x000fe400000010ff */
[----:B------:R-:W-:Y:S01]  /*18d0*/  @!P0 F2FP.BF16.F32.PACK_AB R13, RZ, R13 ;  /* 0x0000000dff0d823e */ /* 0x000fe200000010ff */
[----:B------:R0:W-:Y:S01]  /*18e0*/  @!P6 STG.E.U16 desc[UR10][R26.64+-0x1e], R14 ;  /* 0xffffe20e1a00e986 */ /* 0x0001e2000c10150a */
[----:B------:R-:W-:Y:S02]  /*18f0*/  PRMT R17, R12, 0x7610, R17 ;  /* 0x000076100c117816 */ /* 0x000fe40000000011 */
[----:B------:R-:W-:-:S02]  /*1900*/  IADD3 R15, P4, PT, R23, -0x4, RZ ;  /* 0xfffffffc170f7810 */ /* 0x000fc40007f9e0ff */
[----:B------:R-:W-:Y:S01]  /*1910*/  PRMT R18, R8, 0x7610, R18 ;  /* 0x0000761008127816 */ /* 0x000fe20000000012 */
[----:B------:R-:W-:Y:S01]  /*1920*/  @!P2 STG.E.U16 desc[UR10][R26.64+-0x1a], R17 ;  /* 0xffffe6111a00a986 */ /* 0x000fe2000c10150a */
[----:B------:R-:W-:Y:S02]  /*1930*/  PRMT R19, R13, 0x7610, R19 ;  /* 0x000076100d137816 */ /* 0x000fe40000000013 */
[-C--:B------:R-:W-:Y:S01]  /*1940*/  ISETP.GE.U32.AND P6, PT, R15, R4.reuse, PT ;  /* 0x000000040f00720c */ /* 0x080fe20003fc6070 */
[----:B------:R1:W-:Y:S01]  /*1950*/  @!P1 STG.E.U16 desc[UR10][R26.64+-0x16], R18 ;  /* 0xffffea121a009986 */ /* 0x0003e2000c10150a */
[C---:B------:R-:W-:Y:S02]  /*1960*/  IADD3 R15, P2, PT, R23.reuse, -0x2, RZ ;  /* 0xfffffffe170f7810 */ /* 0x040fe40007f5e0ff */
[----:B------:R-:W-:Y:S01]  /*1970*/  IADD3 R13, P1, PT, R23, -0x1, RZ ;  /* 0xffffffff170d7810 */ /* 0x000fe20007f3e0ff */
[----:B------:R2:W-:Y:S01]  /*1980*/  @!P0 STG.E.U16 desc[UR10][R26.64+-0x10], R19 ;  /* 0xfffff0131a008986 */ /* 0x0005e2000c10150a */
[----:B------:R-:W-:-:S02]  /*1990*/  ISETP.GE.U32.AND P0, PT, R15, R4, PT ;  /* 0x000000040f00720c */ /* 0x000fc40003f06070 */
[C---:B0-----:R-:W-:Y:S02]  /*19a0*/  IADD3.X R14, PT, PT, R0.reuse, -0x1, RZ, P4, !PT ;  /* 0xffffffff000e7810 */ /* 0x041fe400027fe4ff */
[----:B------:R-:W-:Y:S02]  /*19b0*/  IADD3 R15, P4, PT, R23, -0x7, RZ ;  /* 0xfffffff9170f7810 */ /* 0x000fe40007f9e0ff */
[C---:B------:R-:W-:Y:S02]  /*19c0*/  IADD3.X R16, PT, PT, R0.reuse, -0x1, RZ, P5, !PT ;  /* 0xffffffff00107810 */ /* 0x040fe40002ffe4ff */
[----:B------:R-:W-:Y:S02]  /*19d0*/  ISETP.GE.U32.AND P5, PT, R13, R4, PT ;  /* 0x000000040d00720c */ /* 0x000fe40003fa6070 */
[C---:B------:R-:W-:Y:S02]  /*19e0*/  IADD3.X R12, PT, PT, R0.reuse, -0x1, RZ, P2, !PT ;  /* 0xffffffff000c7810 */ /* 0x040fe400017fe4ff */
[----:B------:R-:W-:-:S02]  /*19f0*/  IADD3.X R8, PT, PT, R0, -0x1, RZ, P1, !PT ;  /* 0xffffffff00087810 */ /* 0x000fc40000ffe4ff */
[----:B------:R-:W-:Y:S02]  /*1a00*/  IADD3 R13, P2, PT, R23, -0x5, RZ ;  /* 0xfffffffb170d7810 */ /* 0x000fe40007f5e0ff */
[-C--:B------:R-:W-:Y:S01]  /*1a10*/  ISETP.GE.U32.AND P1, PT, R15, R4.reuse, PT ;  /* 0x000000040f00720c */ /* 0x080fe20003f26070 */
[----:B------:R-:W-:Y:S01]  /*1a20*/  IMAD.SHL.U32 R15, R9, 0x4, RZ ;  /* 0x00000004090f7824 */ /* 0x000fe200078e00ff */
[C---:B------:R-:W-:Y:S02]  /*1a30*/  IADD3.X R24, PT, PT, R0.reuse, -0x1, RZ, P4, !PT ;  /* 0xffffffff00187810 */ /* 0x040fe400027fe4ff */
[----:B------:R-:W-:Y:S02]  /*1a40*/  ISETP.GE.U32.AND P4, PT, R13, R4, PT ;  /* 0x000000040d00720c */ /* 0x000fe40003f86070 */
[----:B-1----:R-:W-:Y:S02]  /*1a50*/  IADD3.X R18, PT, PT, R0, -0x1, RZ, P2, !PT ;  /* 0xffffffff00127810 */ /* 0x002fe400017fe4ff */
[----:B------:R-:W-:-:S02]  /*1a60*/  IADD3 R13, P2, PT, R23, -0x3, RZ ;  /* 0xfffffffd170d7810 */ /* 0x000fc40007f5e0ff */
[----:B------:R-:W-:Y:S02]  /*1a70*/  LOP3.LUT R15, R15, 0x3c, RZ, 0xc0, !PT ;  /* 0x0000003c0f0f7812 */ /* 0x000fe400078ec0ff */
[----:B------:R-:W-:Y:S02]  /*1a80*/  IADD3.X R28, PT, PT, R0, -0x1, RZ, P2, !PT ;  /* 0xffffffff001c7810 */ /* 0x000fe400017fe4ff */
[----:B------:R-:W-:Y:S01]  /*1a90*/  ISETP.GE.U32.AND P2, PT, R13, R4, PT ;  /* 0x000000040d00720c */ /* 0x000fe20003f46070 */
[----:B------:R-:W-:Y:S01]  /*1aa0*/  IMAD.IADD R13, R21, 0x1, R15 ;  /* 0x00000001150d7824 */ /* 0x000fe200078e020f */
[----:B------:R-:W-:Y:S02]  /*1ab0*/  SHF.R.U32.HI R15, RZ, 0x6, R9 ;  /* 0x00000006ff0f7819 */ /* 0x000fe40000011609 */
[-C--:B------:R-:W-:Y:S02]  /*1ac0*/  ISETP.GE.AND.EX P3, PT, R16, R5.reuse, PT, P3 ;  /* 0x000000051000720c */ /* 0x080fe40003f66330 */
[----:B------:R-:W-:Y:S01]  /*1ad0*/  LOP3.LUT R16, R15, 0x3c, RZ, 0xc0, !PT ;  /* 0x0000003c0f107812 */ /* 0x000fe200078ec0ff */
[----:B------:R-:W0:Y:S01]  /*1ae0*/  LDS R13, [R13] ;  /* 0x000000000d0d7984 */ /* 0x000e220000000800 */
[----:B------:R-:W-:-:S02]  /*1af0*/  ISETP.GE.AND.EX P1, PT, R24, R5, PT, P1 ;  /* 0x000000051800720c */ /* 0x000fc40003f26310 */
[-C--:B------:R-:W-:Y:S01]  /*1b00*/  ISETP.GE.AND.EX P4, PT, R18, R5.reuse, PT, P4 ;  /* 0x000000051200720c */ /* 0x080fe20003f86340 */
[----:B------:R-:W-:Y:S01]  /*1b10*/  IMAD.IADD R15, R21, 0x1, R16 ;  /* 0x00000001150f7824 */ /* 0x000fe200078e0210 */
[--C-:B------:R-:W-:Y:S02]  /*1b20*/  SHF.R.U32.HI R16, RZ, 0x1a, R9.reuse ;  /* 0x0000001aff107819 */ /* 0x100fe40000011609 */
[----:B------:R-:W-:Y:S02]  /*1b30*/  ISETP.GE.AND.EX P2, PT, R28, R5, PT, P2 ;  /* 0x000000051c00720c */ /* 0x000fe40003f46320 */
[----:B------:R-:W-:Y:S01]  /*1b40*/  SHF.R.U32.HI R17, RZ, 0xe, R9 ;  /* 0x0000000eff117819 */ /* 0x000fe20000011609 */
[----:B------:R-:W1:Y:S01]  /*1b50*/  LDS R15, [R15] ;  /* 0x000000000f0f7984 */ /* 0x000e620000000800 */
[----:B------:R-:W-:Y:S02]  /*1b60*/  LOP3.LUT R16, R16, 0x3c, RZ, 0xc0, !PT ;  /* 0x0000003c10107812 */ /* 0x000fe400078ec0ff */
[----:B------:R-:W-:-:S02]  /*1b70*/  LOP3.LUT R18, R17, 0x3c, RZ, 0xc0, !PT ;  /* 0x0000003c11127812 */ /* 0x000fc400078ec0ff */
[-C--:B------:R-:W-:Y:S01]  /*1b80*/  ISETP.GE.AND.EX P6, PT, R14, R5.reuse, PT, P6 ;  /* 0x000000050e00720c */ /* 0x080fe20003fc6360 */
[C---:B------:R-:W-:Y:S01]  /*1b90*/  IMAD.IADD R29, R21.reuse, 0x1, R16 ;  /* 0x00000001151d7824 */ /* 0x040fe200078e0210 */
[--C-:B------:R-:W-:Y:S01]  /*1ba0*/  @!P1 SHF.R.U32.HI R14, RZ, 0x2, R9.reuse ;  /* 0x00000002ff0e9819 */ /* 0x100fe20000011609 */
[C---:B------:R-:W-:Y:S01]  /*1bb0*/  IMAD.IADD R17, R21.reuse, 0x1, R18 ;  /* 0x0000000115117824 */ /* 0x040fe200078e0212 */
[--C-:B------:R-:W-:Y:S02]  /*1bc0*/  @!P4 SHF.R.U32.HI R16, RZ, 0xa, R9.reuse ;  /* 0x0000000aff10c819 */ /* 0x100fe40000011609 */
[----:B------:R-:W-:Y:S01]  /*1bd0*/  ISETP.GE.AND.EX P0, PT, R12, R5, PT, P0 ;  /* 0x000000050c00720c */ /* 0x000fe20003f06300 */
[----:B------:R-:W3:Y:S01]  /*1be0*/  LDS R29, [R29] ;  /* 0x000000001d1d7984 */ /* 0x000ee20000000800 */
[----:B------:R-:W-:Y:S02]  /*1bf0*/  @!P1 LOP3.LUT R14, R14, 0x3c, RZ, 0xc0, !PT ;  /* 0x0000003c0e0e9812 */ /* 0x000fe400078ec0ff */
[--C-:B------:R-:W-:Y:S01]  /*1c00*/  SHF.R.U32.HI R12, RZ, 0x16, R9.reuse ;  /* 0x00000016ff0c7819 */ /* 0x100fe20000011609 */
[----:B------:R-:W4:Y:S01]  /*1c10*/  LDS R17, [R17] ;  /* 0x0000000011117984 */ /* 0x000f220000000800 */
[----:B------:R-:W-:Y:S01]  /*1c20*/  @!P2 SHF.R.U32.HI R9, RZ, 0x12, R9 ;  /* 0x00000012ff09a819 */ /* 0x000fe20000011609 */
[----:B------:R-:W-:Y:S01]  /*1c30*/  @!P1 IMAD.IADD R14, R21, 0x1, R14 ;  /* 0x00000001150e9824 */ /* 0x000fe200078e020e */
[----:B------:R-:W-:-:S02]  /*1c40*/  @!P4 LOP3.LUT R16, R16, 0x3c, RZ, 0xc0, !PT ;  /* 0x0000003c1010c812 */ /* 0x000fc400078ec0ff */
[----:B------:R-:W-:Y:S02]  /*1c50*/  @!P2 LOP3.LUT R18, R9, 0x3c, RZ, 0xc0, !PT ;  /* 0x0000003c0912a812 */ /* 0x000fe400078ec0ff */
[----:B------:R-:W-:Y:S01]  /*1c60*/  LOP3.LUT R24, R12, 0x3c, RZ, 0xc0, !PT ;  /* 0x0000003c0c187812 */ /* 0x000fe200078ec0ff */
[C---:B------:R-:W-:Y:S01]  /*1c70*/  @!P4 IMAD.IADD R12, R21.reuse, 0x1, R16 ;  /* 0x00000001150cc824 */ /* 0x040fe200078e0210 */
[----:B------:R-:W4:Y:S01]  /*1c80*/  @!P1 LDS R14, [R14] ;  /* 0x000000000e0e9984 */ /* 0x000f220000000800 */
[C---:B------:R-:W-:Y:S01]  /*1c90*/  @!P2 IMAD.IADD R9, R21.reuse, 0x1, R18 ;  /* 0x000000011509a824 */ /* 0x040fe200078e0212 */
[----:B------:R-:W-:Y:S01]  /*1ca0*/  ISETP.GE.AND.EX P5, PT, R8, R5, PT, P5 ;  /* 0x000000050800720c */ /* 0x000fe20003fa6350 */
[----:B--2---:R-:W-:Y:S02]  /*1cb0*/  IMAD.IADD R19, R21, 0x1, R24 ;  /* 0x0000000115137824 */ /* 0x004fe400078e0218 */
[----:B------:R-:W2:Y:S01]  /*1cc0*/  @!P4 LDS R12, [R12] ;  /* 0x000000000c0cc984 */ /* 0x000ea20000000800 */
[----:B0-----:R-:W-:-:S03]  /*1cd0*/  @!P3 FMUL R13, R22, R13 ;  /* 0x0000000d160db220 */ /* 0x001fc60000400000 */
[----:B------:R-:W0:Y:S02]  /*1ce0*/  @!P2 LDS R9, [R9] ;  /* 0x000000000909a984 */ /* 0x000e240000000800 */
[----:B------:R-:W-:Y:S02]  /*1cf0*/  @!P3 F2FP.BF16.F32.PACK_AB R13, RZ, R13 ;  /* 0x0000000dff0db23e */ /* 0x000fe400000010ff */
[----:B------:R-:W0:Y:S01]  /*1d00*/  LDS R19, [R19] ;  /* 0x0000000013137984 */ /* 0x000e220000000800 */
[----:B-1----:R-:W-:-:S03]  /*1d10*/  @!P6 FMUL R15, R22, R15 ;  /* 0x0000000f160fe220 */ /* 0x002fc60000400000 */
[----:B------:R1:W-:Y:S01]  /*1d20*/  @!P3 STG.E.U16 desc[UR10][R26.64+-0xc], R13 ;  /* 0xfffff40d1a00b986 */ /* 0x0003e2000c10150a */
[----:B------:R-:W-:Y:S02]  /*1d30*/  ISETP.GE.U32.AND P3, PT, R23, R4, PT ;  /* 0x000000041700720c */ /* 0x000fe40003f66070 */
[----:B------:R-:W-:Y:S02]  /*1d40*/  @!P6 F2FP.BF16.F32.PACK_AB R15, RZ, R15 ;  /* 0x0000000fff0fe23e */ /* 0x000fe400000010ff */
[----:B------:R-:W-:-:S03]  /*1d50*/  ISETP.GE.AND.EX P3, PT, R0, R5, PT, P3 ;  /* 0x000000050000720c */ /* 0x000fc60003f66330 */
[----:B------:R0:W-:Y:S01]  /*1d60*/  @!P6 STG.E.U16 desc[UR10][R26.64+-0x8], R15 ;  /* 0xfffff80f1a00e986 */ /* 0x0001e2000c10150a */
[C---:B---3--:R-:W-:Y:S01]  /*1d70*/  @!P5 FMUL R29, R22.reuse, R29 ;  /* 0x0000001d161dd220 */ /* 0x048fe20000400000 */
[----:B-1----:R-:W-:Y:S01]  /*1d80*/  IADD3 R13, P6, PT, R23, 0x2, RZ ;  /* 0x00000002170d7810 */ /* 0x002fe20007fde0ff */
[----:B----4-:R-:W-:-:S03]  /*1d90*/  @!P0 FMUL R17, R22, R17 ;  /* 0x0000001116118220 */ /* 0x010fc60000400000 */
[----:B------:R-:W-:Y:S02]  /*1da0*/  @!P5 F2FP.BF16.F32.PACK_AB R29, RZ, R29 ;  /* 0x0000001dff1dd23e */ /* 0x000fe400000010ff */
[----:B------:R-:W-:-:S03]  /*1db0*/  @!P0 F2FP.BF16.F32.PACK_AB R17, RZ, R17 ;  /* 0x00000011ff11823e */ /* 0x000fc600000010ff */
[----:B------:R-:W-:Y:S01]  /*1dc0*/  @!P5 STG.E.U16 desc[UR10][R26.64+-0x2], R29 ;  /* 0xfffffe1d1a00d986 */ /* 0x000fe2000c10150a */
[----:B------:R-:W-:-:S03]  /*1dd0*/  @!P1 FMUL R8, R22, R14 ;  /* 0x0000000e16089220 */ /* 0x000fc60000400000 */
[----:B------:R-:W-:Y:S01]  /*1de0*/  @!P0 STG.E.U16 desc[UR10][R26.64+-0x4], R17 ;  /* 0xfffffc111a008986 */ /* 0x000fe2000c10150a */
[----:B------:R-:W-:Y:S01]  /*1df0*/  ISETP.GE.U32.AND P0, PT, R13, R4, PT ;  /* 0x000000040d00720c */ /* 0x000fe20003f06070 */
[C---:B--2---:R-:W-:Y:S01]  /*1e00*/  @!P4 FMUL R12, R22.reuse, R12 ;  /* 0x0000000c160cc220 */ /* 0x044fe20000400000 */
[----:B------:R-:W-:Y:S01]  /*1e10*/  @!P1 F2FP.BF16.F32.PACK_AB R8, RZ, R8 ;  /* 0x00000008ff08923e */ /* 0x000fe200000010ff */
[----:B0-----:R-:W-:-:S03]  /*1e20*/  @!P2 FMUL R13, R22, R9 ;  /* 0x00000009160da220 */ /* 0x001fc60000400000 */
[----:B------:R-:W-:Y:S01]  /*1e30*/  @!P4 F2FP.BF16.F32.PACK_AB R9, RZ, R12 ;  /* 0x0000000cff09c23e */ /* 0x000fe200000010ff */
[----:B------:R-:W-:Y:S01]  /*1e40*/  IMAD.X R12, RZ, RZ, R0, P6 ;  /* 0x000000ffff0c7224 */ /* 0x000fe200030e0600 */
[----:B------:R-:W-:Y:S01]  /*1e50*/  PRMT R14, R8, 0x7610, R14 ;  /* 0x00007610080e7816 */ /* 0x000fe2000000000e */
[----:B------:R-:W-:Y:S01]  /*1e60*/  @!P3 FMUL R19, R22, R19 ;  /* 0x000000131613b220 */ /* 0x000fe20000400000 */
[----:B------:R-:W-:Y:S02]  /*1e70*/  @!P2 F2FP.BF16.F32.PACK_AB R8, RZ, R13 ;  /* 0x0000000dff08a23e */ /* 0x000fe400000010ff */
[----:B------:R-:W-:Y:S01]  /*1e80*/  PRMT R15, R9, 0x7610, R15 ;  /* 0x00007610090f7816 */ /* 0x000fe2000000000f */
[----:B------:R-:W-:Y:S01]  /*1e90*/  @!P1 STG.E.U16 desc[UR10][R26.64+-0xe], R14 ;  /* 0xfffff20e1a009986 */ /* 0x000fe2000c10150a */
[----:B------:R-:W-:Y:S02]  /*1ea0*/  PRMT R16, R8, 0x7610, R16 ;  /* 0x0000761008107816 */ /* 0x000fe40000000010 */
[----:B------:R-:W-:Y:S01]  /*1eb0*/  @!P3 F2FP.BF16.F32.PACK_AB R19, RZ, R19 ;  /* 0x00000013ff13b23e */ /* 0x000fe200000010ff */
[----:B------:R0:W-:Y:S01]  /*1ec0*/  @!P4 STG.E.U16 desc[UR10][R26.64+-0xa], R15 ;  /* 0xfffff60f1a00c986 */ /* 0x0001e2000c10150a */
[----:B------:R-:W-:-:S02]  /*1ed0*/  IADD3 R9, P4, PT, R23, 0x6, RZ ;  /* 0x0000000617097810 */ /* 0x000fc40007f9e0ff */
[----:B------:R-:W-:Y:S01]  /*1ee0*/  IADD3 R13, P5, PT, R23, 0x4, RZ ;  /* 0x00000004170d7810 */ /* 0x000fe20007fbe0ff */
[----:B------:R-:W-:Y:S01]  /*1ef0*/  @!P2 STG.E.U16 desc[UR10][R26.64+-0x6], R16 ;  /* 0xfffffa101a00a986 */ /* 0x000fe2000c10150a */
[-C--:B------:R-:W-:Y:S02]  /*1f00*/  ISETP.GE.U32.AND P2, PT, R9, R4.reuse, PT ;  /* 0x000000040900720c */ /* 0x080fe40003f46070 */
[-C--:B------:R-:W-:Y:S01]  /*1f10*/  ISETP.GE.U32.AND P1, PT, R13, R4.reuse, PT ;  /* 0x000000040d00720c */ /* 0x080fe20003f26070 */
[----:B------:R1:W-:Y:S01]  /*1f20*/  @!P3 STG.E.U16 desc[UR10][R26.64], R19 ;  /* 0x000000131a00b986 */ /* 0x0003e2000c10150a */
[C---:B------:R-:W-:Y:S02]  /*1f30*/  IADD3 R9, P6, PT, R23.reuse, 0x3, RZ ;  /* 0x0000000317097810 */ /* 0x040fe40007fde0ff */
[----:B------:R-:W-:Y:S02]  /*1f40*/  IADD3 R13, P3, PT, R23, 0x1, RZ ;  /* 0x00000001170d7810 */ /* 0x000fe40007f7e0ff */
[----:B0-----:R-:W-:Y:S01]  /*1f50*/  SHF.R.U32.HI R15, RZ, 0x6, R10 ;  /* 0x00000006ff0f7819 */ /* 0x001fe2000001160a */
[--C-:B------:R-:W-:Y:S01]  /*1f60*/  IMAD.X R8, RZ, RZ, R0.reuse, P6 ;  /* 0x000000ffff087224 */ /* 0x100fe200030e0600 */
[-C--:B------:R-:W-:Y:S01]  /*1f70*/  ISETP.GE.U32.AND P6, PT, R9, R4.reuse, PT ;  /* 0x000000040900720c */ /* 0x080fe20003fc6070 */
[----:B------:R-:W-:Y:S01]  /*1f80*/  IMAD.X R14, RZ, RZ, R0, P3 ;  /* 0x000000ffff0e7224 */ /* 0x000fe200018e0600 */
[----:B------:R-:W-:Y:S01]  /*1f90*/  ISETP.GE.U32.AND P3, PT, R13, R4, PT ;  /* 0x000000040d00720c */ /* 0x000fe20003f66070 */
[----:B------:R-:W-:Y:S01]  /*1fa0*/  IMAD.SHL.U32 R13, R10, 0x4, RZ ;  /* 0x000000040a0d7824 */ /* 0x000fe200078e00ff */
[----:B------:R-:W-:-:S02]  /*1fb0*/  ISETP.GE.AND.EX P6, PT, R8, R5, PT, P6 ;  /* 0x000000050800720c */ /* 0x000fc40003fc6360 */
[----:B------:R-:W-:Y:S02]  /*1fc0*/  ISETP.GE.AND.EX P3, PT, R14, R5, PT, P3 ;  /* 0x000000050e00720c */ /* 0x000fe40003f66330 */
[----:B------:R-:W-:Y:S02]  /*1fd0*/  LOP3.LUT R14, R15, 0x3c, RZ, 0xc0, !PT ;  /* 0x0000003c0f0e7812 */ /* 0x000fe400078ec0ff */
[--C-:B------:R-:W-:Y:S02]  /*1fe0*/  SHF.R.U32.HI R9, RZ, 0xe, R10.reuse ;  /* 0x0000000eff097819 */ /* 0x100fe4000001160a */
[----:B------:R-:W-:Y:S01]  /*1ff0*/  SHF.R.U32.HI R8, RZ, 0x1a, R10 ;  /* 0x0000001aff087819 */ /* 0x000fe2000001160a */
[----:B-1----:R-:W-:Y:S01]  /*2000*/  IMAD.IADD R19, R21, 0x1, R14 ;  /* 0x0000000115137824 */ /* 0x002fe200078e020e */
[----:B------:R-:W-:Y:S01]  /*2010*/  LOP3.LUT R16, R13, 0x3c, RZ, 0xc0, !PT ;  /* 0x0000003c0d107812 */ /* 0x000fe200078ec0ff */
[----:B------:R-:W-:Y:S01]  /*2020*/  IMAD.X R14, RZ, RZ, R0, P5 ;  /* 0x000000ffff0e7224 */ /* 0x000fe200028e0600 */
[----:B------:R-:W-:-:S02]  /*2030*/  LOP3.LUT R18, R9, 0x3c, RZ, 0xc0, !PT ;  /* 0x0000003c09127812 */ /* 0x000fc400078ec0ff */
[----:B------:R-:W-:Y:S01]  /*2040*/  LOP3.LUT R28, R8, 0x3c, RZ, 0xc0, !PT ;  /* 0x0000003c081c7812 */ /* 0x000fe200078ec0ff */
[----:B------:R-:W0:Y:S01]  /*2050*/  LDS R19, [R19] ;  /* 0x0000000013137984 */ /* 0x000e220000000800 */
[----:B------:R-:W-:Y:S01]  /*2060*/  @!P6 SHF.R.U32.HI R17, RZ, 0xa, R10 ;  /* 0x0000000aff11e819 */ /* 0x000fe2000001160a */
[C---:B------:R-:W-:Y:S01]  /*2070*/  IMAD.IADD R16, R21.reuse, 0x1, R16 ;  /* 0x0000000115107824 */ /* 0x040fe200078e0210 */
[----:B------:R-:W-:Y:S01]  /*2080*/  @!P3 SHF.R.U32.HI R13, RZ, 0x2, R10 ;  /* 0x00000002ff0db819 */ /* 0x000fe2000001160a */
[----:B------:R-:W-:Y:S01]  /*2090*/  IMAD.IADD R24, R21, 0x1, R18 ;  /* 0x0000000115187824 */ /* 0x000fe200078e0212 */
[----:B------:R-:W-:Y:S01]  /*20a0*/  @!P6 LOP3.LUT R18, R17, 0x3c, RZ, 0xc0, !PT ;  /* 0x0000003c1112e812 */ /* 0x000fe200078ec0ff */
[----:B------:R-:W-:Y:S01]  /*20b0*/  IMAD.IADD R15, R21, 0x1, R28 ;  /* 0x00000001150f7824 */ /* 0x000fe200078e021c */
[----:B------:R1:W2:Y:S01]  /*20c0*/  LDS R29, [R16] ;  /* 0x00000000101d7984 */ /* 0x0002a20000000800 */
[----:B------:R-:W-:Y:S01]  /*20d0*/  IADD3 R9, P5, PT, R23, 0x7, RZ ;  /* 0x0000000717097810 */ /* 0x000fe20007fbe0ff */
[----:B------:R-:W-:Y:S01]  /*20e0*/  IMAD.X R8, RZ, RZ, R0, P4 ;  /* 0x000000ffff087224 */ /* 0x000fe200020e0600 */
[-C--:B------:R-:W-:Y:S01]  /*20f0*/  ISETP.GE.AND.EX P0, PT, R12, R5.reuse, PT, P0 ;  /* 0x000000050c00720c */ /* 0x080fe20003f06300 */
[----:B------:R-:W-:Y:S01]  /*2100*/  @!P6 IMAD.IADD R17, R21, 0x1, R18 ;  /* 0x000000011511e824 */ /* 0x000fe200078e0212 */
[----:B------:R-:W3:Y:S01]  /*2110*/  LDS R15, [R15] ;  /* 0x000000000f0f7984 */ /* 0x000ee20000000800 */
[----:B------:R-:W-:Y:S01]  /*2120*/  ISETP.GE.U32.AND P4, PT, R9, R4, PT ;  /* 0x000000040900720c */ /* 0x000fe20003f86070 */
[----:B------:R-:W-:Y:S01]  /*2130*/  IMAD.X R12, RZ, RZ, R0, P5 ;  /* 0x000000ffff0c7224 */ /* 0x000fe200028e0600 */
[----:B-1----:R-:W-:Y:S01]  /*2140*/  @!P3 LOP3.LUT R16, R13, 0x3c, RZ, 0xc0, !PT ;  /* 0x0000003c0d10b812 */ /* 0x002fe200078ec0ff */
[----:B------:R-:W1:Y:S01]  /*2150*/  LDS R9, [R24] ;  /* 0x0000000018097984 */ /* 0x000e620000000800 */
[----:B------:R-:W-:-:S02]  /*2160*/  ISETP.GE.AND.EX P1, PT, R14, R5, PT, P1 ;  /* 0x000000050e00720c */ /* 0x000fc40003f26310 */
[-C--:B------:R-:W-:Y:S01]  /*2170*/  ISETP.GE.AND.EX P4, PT, R12, R5.reuse, PT, P4 ;  /* 0x000000050c00720c */ /* 0x080fe20003f86340 */
[----:B------:R-:W4:Y:S01]  /*2180*/  @!P6 LDS R17, [R17] ;  /* 0x000000001111e984 */ /* 0x000f220000000800 */
[----:B------:R-:W-:Y:S01]  /*2190*/  @!P3 IMAD.IADD R13, R21, 0x1, R16 ;  /* 0x00000001150db824 */ /* 0x000fe200078e0210 */
[----:B------:R-:W-:Y:S02]  /*21a0*/  IADD3 R16, P5, PT, R23, 0x5, RZ ;  /* 0x0000000517107810 */ /* 0x000fe40007fbe0ff */
[----:B------:R-:W-:-:S03]  /*21b0*/  ISETP.GE.AND.EX P2, PT, R8, R5, PT, P2 ;  /* 0x000000050800720c */ /* 0x000fc60003f46320 */
[----:B------:R-:W4:Y:S01]  /*21c0*/  @!P3 LDS R13, [R13] ;  /* 0x000000000d0db984 */ /* 0x000f220000000800 */
[----:B------:R-:W-:Y:S01]  /*21d0*/  IMAD.X R14, RZ, RZ, R0, P5 ;  /* 0x000000ffff0e7224 */ /* 0x000fe200028e0600 */
[----:B------:R-:W-:-:S04]  /*21e0*/  ISETP.GE.U32.AND P5, PT, R16, R4, PT ;  /* 0x000000041000720c */ /* 0x000fc80003fa6070 */
[----:B------:R-:W-:Y:S01]  /*21f0*/  ISETP.GE.AND.EX P5, PT, R14, R5, PT, P5 ;  /* 0x000000050e00720c */ /* 0x000fe20003fa6350 */
[----:B0-----:R-:W-:-:S05]  /*2200*/  @!P1 FMUL R19, R22, R19 ;  /* 0x0000001316139220 */ /* 0x001fca0000400000 */
[----:B------:R-:W-:Y:S01]  /*2210*/  @!P1 F2FP.BF16.F32.PACK_AB R19, RZ, R19 ;  /* 0x00000013ff13923e */ /* 0x000fe200000010ff */
[----:B--2---:R-:W-:-:S06]  /*2220*/  @!P0 FMUL R29, R22, R29 ;  /* 0x0000001d161d8220 */ /* 0x004fcc0000400000 */
[----:B------:R-:W-:Y:S02]  /*2230*/  @!P5 SHF.R.U32.HI R8, RZ, 0x12, R10 ;  /* 0x00000012ff08d819 */ /* 0x000fe4000001160a */
[----:B------:R-:W-:Y:S01]  /*2240*/  PRMT R16, R19, 0x7610, R16 ;  /* 0x0000761013107816 */ /* 0x000fe20000000010 */
[----:B---3--:R-:W-:Y:S01]  /*2250*/  @!P4 FMUL R15, R22, R15 ;  /* 0x0000000f160fc220 */ /* 0x008fe20000400000 */
[----:B------:R-:W-:-:S03]  /*2260*/  @!P0 F2FP.BF16.F32.PACK_AB R29, RZ, R29 ;  /* 0x0000001dff1d823e */ /* 0x000fc600000010ff */
[----:B------:R0:W-:Y:S01]  /*2270*/  @!P1 STG.E.U16 desc[UR10][R26.64+0x8], R16 ;  /* 0x000008101a009986 */ /* 0x0001e2000c10150a */
[----:B------:R-:W-:Y:S01]  /*2280*/  @!P5 LOP3.LUT R8, R8, 0x3c, RZ, 0xc0, !PT ;  /* 0x0000003c0808d812 */ /* 0x000fe200078ec0ff */
[C---:B-1----:R-:W-:Y:S01]  /*2290*/  @!P2 FMUL R9, R22.reuse, R9 ;  /* 0x000000091609a220 */ /* 0x042fe20000400000 */
[----:B------:R-:W-:Y:S01]  /*22a0*/  IADD3 R19, P1, PT, R23, 0x8, RZ ;  /* 0x0000000817137810 */ /* 0x000fe20007f3e0ff */
[----:B------:R-:W-:Y:S01]  /*22b0*/  @!P0 STG.E.U16 desc[UR10][R26.64+0x4], R29 ;  /* 0x0000041d1a008986 */ /* 0x000fe2000c10150a */
[----:B----4-:R-:W-:Y:S01]  /*22c0*/  @!P6 FMUL R12, R22, R17 ;  /* 0x00000011160ce220 */ /* 0x010fe20000400000 */
[----:B------:R-:W-:Y:S01]  /*22d0*/  @!P4 F2FP.BF16.F32.PACK_AB R15, RZ, R15 ;  /* 0x0000000fff0fc23e */ /* 0x000fe200000010ff */
[----:B------:R-:W-:Y:S01]  /*22e0*/  @!P5 IMAD.IADD R14, R21, 0x1, R8 ;  /* 0x00000001150ed824 */ /* 0x000fe200078e0208 */
[----:B------:R-:W-:Y:S02]  /*22f0*/  ISETP.GE.U32.AND P0, PT, R19, R4, PT ;  /* 0x000000041300720c */ /* 0x000fe40003f06070 */
[----:B------:R-:W-:-:S02]  /*2300*/  @!P6 F2FP.BF16.F32.PACK_AB R12, RZ, R12 ;  /* 0x0000000cff0ce23e */ /* 0x000fc400000010ff */
[----:B------:R-:W-:Y:S01]  /*2310*/  PRMT R19, R15, 0x7610, R19 ;  /* 0x000076100f137816 */ /* 0x000fe20000000013 */
[----:B------:R-:W-:Y:S01]  /*2320*/  @!P3 FMUL R13, R22, R13 ;  /* 0x0000000d160db220 */ /* 0x000fe20000400000 */
[----:B------:R-:W-:Y:S02]  /*2330*/  @!P2 F2FP.BF16.F32.PACK_AB R8, RZ, R9 ;  /* 0x00000009ff08a23e */ /* 0x000fe400000010ff */
[----:B------:R-:W-:Y:S01]  /*2340*/  PRMT R18, R12, 0x7610, R18 ;  /* 0x000076100c127816 */ /* 0x000fe20000000012 */
[----:B------:R1:W2:Y:S01]  /*2350*/  @!P5 LDS R9, [R14] ;  /* 0x000000000e09d984 */ /* 0x0002a20000000800 */
[----:B------:R-:W-:Y:S02]  /*2360*/  PRMT R24, R8, 0x7610, R24 ;  /* 0x0000761008187816 */ /* 0x000fe40000000018 */
[----:B------:R-:W-:Y:S01]  /*2370*/  @!P3 F2FP.BF16.F32.PACK_AB R8, RZ, R13 ;  /* 0x0000000dff08b23e */ /* 0x000fe200000010ff */
[----:B------:R-:W-:Y:S01]  /*2380*/  @!P4 STG.E.U16 desc[UR10][R26.64+0xe], R19 ;  /* 0x00000e131a00c986 */ /* 0x000fe2000c10150a */
[----:B------:R-:W-:-:S02]  /*2390*/  IADD3 R15, P4, PT, R23, 0x9, RZ ;  /* 0x00000009170f7810 */ /* 0x000fc40007f9e0ff */
[----:B0-----:R-:W-:Y:S01]  /*23a0*/  SHF.R.U32.HI R16, RZ, 0x16, R10 ;  /* 0x00000016ff107819 */ /* 0x001fe2000001160a */
[----:B------:R-:W-:Y:S01]  /*23b0*/  @!P6 STG.E.U16 desc[UR10][R26.64+0x6], R18 ;  /* 0x000006121a00e986 */ /* 0x000fe2000c10150a */
[-C--:B------:R-:W-:Y:S01]  /*23c0*/  ISETP.GE.U32.AND P6, PT, R15, R4.reuse, PT ;  /* 0x000000040f00720c */ /* 0x080fe20003fc6070 */
[--C-:B-1----:R-:W-:Y:S01]  /*23d0*/  IMAD.X R14, RZ, RZ, R0.reuse, P1 ;  /* 0x000000ffff0e7224 */ /* 0x102fe200008e0600 */
[C---:B------:R-:W-:Y:S01]  /*23e0*/  IADD3 R15, P1, PT, R23.reuse, 0xb, RZ ;  /* 0x0000000b170f7810 */ /* 0x040fe20007f3e0ff */
[----:B------:R-:W-:Y:S01]  /*23f0*/  @!P2 STG.E.U16 desc[UR10][R26.64+0xc], R24 ;  /* 0x00000c181a00a986 */ /* 0x000fe2000c10150a */
[----:B------:R-:W-:Y:S01]  /*2400*/  PRMT R17, R8, 0x7610, R17 ;  /* 0x0000761008117816 */ /* 0x000fe20000000011 */
[--C-:B------:R-:W-:Y:S01]  /*2410*/  IMAD.X R12, RZ, RZ, R0.reuse, P4 ;  /* 0x000000ffff0c7224 */ /* 0x100fe200020e0600 */
[----:B------:R-:W-:Y:S01]  /*2420*/  IADD3 R13, P2, PT, R23, 0xa, RZ ;  /* 0x0000000a170d7810 */ /* 0x000fe20007f5e0ff */
[--C-:B------:R-:W-:Y:S01]  /*2430*/  IMAD.X R10, RZ, RZ, R0.reuse, P1 ;  /* 0x000000ffff0a7224 */ /* 0x100fe200008e0600 */
[-C--:B------:R-:W-:Y:S01]  /*2440*/  ISETP.GE.U32.AND P4, PT, R15, R4.reuse, PT ;  /* 0x000000040f00720c */ /* 0x080fe20003f86070 */
[----:B------:R0:W-:Y:S01]  /*2450*/  @!P3 STG.E.U16 desc[UR10][R26.64+0x2], R17 ;  /* 0x000002111a00b986 */ /* 0x0001e2000c10150a */
[----:B------:R-:W-:Y:S01]  /*2460*/  LOP3.LUT R16, R16, 0x3c, RZ, 0xc0, !PT ;  /* 0x0000003c10107812 */ /* 0x000fe200078ec0ff */
[----:B------:R-:W-:Y:S01]  /*2470*/  IMAD.X R8, RZ, RZ, R0, P2 ;  /* 0x000000ffff087224 */ /* 0x000fe200010e0600 */
[----:B------:R-:W-:Y:S01]  /*2480*/  ISETP.GE.U32.AND P3, PT, R13, R4, PT ;  /* 0x000000040d00720c */ /* 0x000fe20003f66070 */
[----:B------:R-:W-:Y:S01]  /*2490*/  IMAD.SHL.U32 R15, R11, 0x4, RZ ;  /* 0x000000040b0f7824 */ /* 0x000fe200078e00ff */
[----:B------:R-:W-:Y:S01]  /*24a0*/  ISETP.GE.AND.EX P4, PT, R10, R5, PT, P4 ;  /* 0x000000050a00720c */ /* 0x000fe20003f86340 */
[----:B------:R-:W-:Y:S01]  /*24b0*/  IMAD.IADD R10, R21, 0x1, R16 ;  /* 0x00000001150a7824 */ /* 0x000fe200078e0210 */
[----:B------:R-:W-:-:S02]  /*24c0*/  IADD3 R13, P2, PT, R23, 0xd, RZ ;  /* 0x0000000d170d7810 */ /* 0x000fc40007f5e0ff */
[-C--:B------:R-:W-:Y:S02]  /*24d0*/  ISETP.GE.AND.EX P6, PT, R12, R5.reuse, PT, P6 ;  /* 0x000000050c00720c */ /* 0x080fe40003fc6360 */
[-C--:B------:R-:W-:Y:S01]  /*24e0*/  ISETP.GE.U32.AND P1, PT, R13, R4.reuse, PT ;  /* 0x000000040d00720c */ /* 0x080fe20003f26070 */
[--C-:B------:R-:W-:Y:S01]  /*24f0*/  IMAD.X R12, RZ, RZ, R0.reuse, P2 ;  /* 0x000000ffff0c7224 */ /* 0x100fe200010e0600 */
[----:B------:R-:W1:Y:S01]  /*2500*/  LDS R10, [R10] ;  /* 0x000000000a0a7984 */ /* 0x000e620000000800 */
[--C-:B0-----:R-:W-:Y:S02]  /*2510*/  SHF.R.U32.HI R17, RZ, 0x6, R11.reuse ;  /* 0x00000006ff117819 */ /* 0x101fe4000001160b */
[----:B------:R-:W-:Y:S02]  /*2520*/  IADD3 R13, P2, PT, R23, 0xc, RZ ;  /* 0x0000000c170d7810 */ /* 0x000fe40007f5e0ff */
[----:B------:R-:W-:Y:S02]  /*2530*/  ISETP.GE.AND.EX P1, PT, R12, R5, PT, P1 ;  /* 0x000000050c00720c */ /* 0x000fe40003f26310 */
[----:B------:R-:W-:Y:S01]  /*2540*/  LOP3.LUT R16, R15, 0x3c, RZ, 0xc0, !PT ;  /* 0x0000003c0f107812 */ /* 0x000fe200078ec0ff */
[----:B------:R-:W-:Y:S01]  /*2550*/  IMAD.X R12, RZ, RZ, R0, P2 ;  /* 0x000000ffff0c7224 */ /* 0x000fe200010e0600 */
[----:B------:R-:W-:Y:S01]  /*2560*/  LOP3.LUT R18, R17, 0x3c, RZ, 0xc0, !PT ;  /* 0x0000003c11127812 */ /* 0x000fe200078ec0ff */
[----:B--2---:R-:W-:Y:S01]  /*2570*/  @!P5 FMUL R9, R22, R9 ;  /* 0x000000091609d220 */ /* 0x004fe20000400000 */
[----:B------:R-:W-:Y:S01]  /*2580*/  ISETP.GE.U32.AND P2, PT, R13, R4, PT ;  /* 0x000000040d00720c */ /* 0x000fe20003f46070 */
[C---:B------:R-:W-:Y:S01]  /*2590*/  IMAD.IADD R29, R21.reuse, 0x1, R16 ;  /* 0x00000001151d7824 */ /* 0x040fe200078e0210 */
[--C-:B------:R-:W-:Y:S01]  /*25a0*/  SHF.R.U32.HI R16, RZ, 0xe, R11.reuse ;  /* 0x0000000eff107819 */ /* 0x100fe2000001160b */
[----:B------:R-:W-:Y:S01]  /*25b0*/  IMAD.IADD R15, R21, 0x1, R18 ;  /* 0x00000001150f7824 */ /* 0x000fe200078e0212 */
[----:B------:R-:W-:-:S02]  /*25c0*/  SHF.R.U32.HI R18, RZ, 0x1a, R11 ;  /* 0x0000001aff127819 */ /* 0x000fc4000001160b */
[--C-:B------:R-:W-:Y:S01]  /*25d0*/  @!P6 SHF.R.U32.HI R13, RZ, 0x2, R11.reuse ;  /* 0x00000002ff0de819 */ /* 0x100fe2000001160b */
[----:B------:R-:W0:Y:S01]  /*25e0*/  LDS R29, [R29] ;  /* 0x000000001d1d7984 */ /* 0x000e220000000800 */
[--C-:B------:R-:W-:Y:S02]  /*25f0*/  @!P4 SHF.R.U32.HI R17, RZ, 0xa, R11.reuse ;  /* 0x0000000aff11c819 */ /* 0x100fe4000001160b */
[----:B------:R-:W-:Y:S02]  /*2600*/  @!P1 SHF.R.U32.HI R11, RZ, 0x12, R11 ;  /* 0x00000012ff0b9819 */ /* 0x000fe4000001160b */
[----:B------:R-:W-:Y:S02]  /*2610*/  LOP3.LUT R28, R16, 0x3c, RZ, 0xc0, !PT ;  /* 0x0000003c101c7812 */ /* 0x000fe400078ec0ff */
[----:B------:R-:W-:Y:S02]  /*2620*/  ISETP.GE.AND.EX P0, PT, R14, R5, PT, P0 ;  /* 0x000000050e00720c */ /* 0x000fe40003f06300 */
[----:B------:R-:W-:Y:S01]  /*2630*/  LOP3.LUT R16, R18, 0x3c, RZ, 0xc0, !PT ;  /* 0x0000003c12107812 */ /* 0x000fe200078ec0ff */
[----:B------:R-:W-:Y:S01]  /*2640*/  IMAD.IADD R19, R21, 0x1, R28 ;  /* 0x0000000115137824 */ /* 0x000fe200078e021c */
[----:B------:R-:W-:-:S02]  /*2650*/  @!P1 LOP3.LUT R11, R11, 0x3c, RZ, 0xc0, !PT ;  /* 0x0000003c0b0b9812 */ /* 0x000fc400078ec0ff */
[----:B------:R-:W-:Y:S01]  /*2660*/  @!P5 F2FP.BF16.F32.PACK_AB R14, RZ, R9 ;  /* 0x00000009ff0ed23e */ /* 0x000fe200000010ff */
[----:B------:R-:W-:Y:S01]  /*2670*/  IMAD.IADD R16, R21, 0x1, R16 ;  /* 0x0000000115107824 */ /* 0x000fe200078e0210 */
[----:B------:R-:W-:Y:S01]  /*2680*/  @!P6 LOP3.LUT R18, R13, 0x3c, RZ, 0xc0, !PT ;  /* 0x0000003c0d12e812 */ /* 0x000fe200078ec0ff */
[----:B------:R2:W3:Y:S01]  /*2690*/  LDS R9, [R15] ;  /* 0x000000000f097984 */ /* 0x0004e20000000800 */
[----:B------:R-:W-:Y:S01]  /*26a0*/  @!P4 LOP3.LUT R24, R17, 0x3c, RZ, 0xc0, !PT ;  /* 0x0000003c1118c812 */ /* 0x000fe200078ec0ff */
[C---:B------:R-:W-:Y:S01]  /*26b0*/  @!P1 IMAD.IADD R11, R21.reuse, 0x1, R11 ;  /* 0x00000001150b9824 */ /* 0x040fe200078e020b */
[-C--:B------:R-:W-:Y:S01]  /*26c0*/  ISETP.GE.AND.EX P3, PT, R8, R5.reuse, PT, P3 ;  /* 0x000000050800720c */ /* 0x080fe20003f66330 */
[----:B------:R-:W-:Y:S01]  /*26d0*/  LDS R19, [R19] ;  /* 0x0000000013137984 */ /* 0x000fe20000000800 */
[----:B------:R-:W-:Y:S01]  /*26e0*/  ISETP.GE.AND.EX P2, PT, R12, R5, PT, P2 ;  /* 0x000000050c00720c */ /* 0x000fe20003f46320 */
[C---:B------:R-:W-:Y:S02]  /*26f0*/  @!P4 IMAD.IADD R13, R21.reuse, 0x1, R24 ;  /* 0x00000001150dc824 */ /* 0x040fe400078e0218 */
[----:B-1----:R-:W-:Y:S01]  /*2700*/  @!P0 FMUL R10, R22, R10 ;  /* 0x0000000a160a8220 */ /* 0x002fe20000400000 */
[--C-:B--2---:R-:W-:Y:S01]  /*2710*/  @!P6 IMAD.IADD R15, R21, 0x1, R18.reuse ;  /* 0x00000001150fe824 */ /* 0x104fe200078e0212 */
[----:B------:R-:W1:Y:S03]  /*2720*/  @!P1 LDS R11, [R11] ;  /* 0x000000000b0b9984 */ /* 0x000e660000000800 */
[----:B------:R-:W-:Y:S01]  /*2730*/  @!P0 F2FP.BF16.F32.PACK_AB R10, RZ, R10 ;  /* 0x0000000aff0a823e */ /* 0x000fe200000010ff */
[----:B------:R-:W2:Y:S03]  /*2740*/  @!P4 LDS R13, [R13] ;  /* 0x000000000d0dc984 */ /* 0x000ea60000000800 */
[----:B------:R-:W-:Y:S01]  /*2750*/  PRMT R18, R10, 0x7610, R18 ;  /* 0x000076100a127816 */ /* 0x000fe20000000012 */
[----:B------:R-:W4:Y:S04]  /*2760*/  @!P6 LDS R15, [R15] ;  /* 0x000000000f0fe984 */ /* 0x000f280000000800 */
[----:B------:R-:W4:Y:S01]  /*2770*/  LDS R17, [R16] ;  /* 0x0000000010117984 */ /* 0x000f220000000800 */
[----:B0-----:R-:W-:-:S03]  /*2780*/  @!P3 FMUL R29, R22, R29 ;  /* 0x0000001d161db220 */ /* 0x001fc60000400000 */
[----:B------:R0:W-:Y:S01]  /*2790*/  @!P5 STG.E.U16 desc[UR10][R26.64+0xa], R14 ;  /* 0x00000a0e1a00d986 */ /* 0x0001e2000c10150a */
[----:B------:R-:W-:-:S03]  /*27a0*/  IADD3 R8, P5, PT, R23, 0xe, RZ ;  /* 0x0000000e17087810 */ /* 0x000fc60007fbe0ff */
[----:B------:R0:W-:Y:S01]  /*27b0*/  @!P0 STG.E.U16 desc[UR10][R26.64+0x10], R18 ;  /* 0x000010121a008986 */ /* 0x0001e2000c10150a */
[----:B------:R-:W-:Y:S01]  /*27c0*/  @!P3 F2FP.BF16.F32.PACK_AB R29, RZ, R29 ;  /* 0x0000001dff1db23e */ /* 0x000fe200000010ff */
[----:B------:R-:W-:Y:S01]  /*27d0*/  IMAD.X R12, RZ, RZ, R0, P5 ;  /* 0x000000ffff0c7224 */ /* 0x000fe200028e0600 */
[----:B------:R-:W-:Y:S02]  /*27e0*/  ISETP.GE.U32.AND P5, PT, R8, R4, PT ;  /* 0x000000040800720c */ /* 0x000fe40003fa6070 */
[----:B------:R-:W-:Y:S01]  /*27f0*/  IADD3 R8, P0, PT, R23, 0xf, RZ ;  /* 0x0000000f17087810 */ /* 0x000fe20007f1e0ff */
[----:B------:R0:W-:Y:S01]  /*2800*/  @!P3 STG.E.U16 desc[UR10][R26.64+0x14], R29 ;  /* 0x0000141d1a00b986 */ /* 0x0001e2000c10150a */
[----:B------:R-:W-:-:S03]  /*2810*/  ISETP.GE.AND.EX P5, PT, R12, R5, PT, P5 ;  /* 0x000000050c00720c */ /* 0x000fc60003fa6350 */
[----:B------:R-:W-:Y:S01]  /*2820*/  IMAD.X R10, RZ, RZ, R0, P0 ;  /* 0x000000ffff0a7224 */ /* 0x000fe200000e0600 */
[----:B------:R-:W-:Y:S01]  /*2830*/  ISETP.GE.U32.AND P0, PT, R8, R4, PT ;  /* 0x000000040800720c */ /* 0x000fe20003f06070 */
[----:B---3--:R-:W-:-:S03]  /*2840*/  @!P2 FMUL R9, R22, R9 ;  /* 0x000000091609a220 */ /* 0x008fc60000400000 */
[----:B------:R-:W-:Y:S02]  /*2850*/  ISETP.GE.AND.EX P0, PT, R10, R5, PT, P0 ;  /* 0x000000050a00720c */ /* 0x000fe40003f06300 */
[----:B------:R-:W-:Y:S01]  /*2860*/  @!P2 F2FP.BF16.F32.PACK_AB R9, RZ, R9 ;  /* 0x00000009ff09a23e */ /* 0x000fe200000010ff */
[----:B-1----:R-:W-:-:S03]  /*2870*/  @!P1 FMUL R10, R22, R11 ;  /* 0x0000000b160a9220 */ /* 0x002fc60000400000 */
[----:B------:R-:W-:Y:S01]  /*2880*/  PRMT R12, R9, 0x7610, R12 ;  /* 0x00007610090c7816 */ /* 0x000fe2000000000c */
[C---:B------:R-:W-:Y:S01]  /*2890*/  @!P5 FMUL R19, R22.reuse, R19 ;  /* 0x000000131613d220 */ /* 0x040fe20000400000 */
[C---:B--2---:R-:W-:Y:S01]  /*28a0*/  @!P4 FMUL R9, R22.reuse, R13 ;  /* 0x0000000d1609c220 */ /* 0x044fe20000400000 */
[----:B------:R-:W-:Y:S02]  /*28b0*/  @!P1 F2FP.BF16.F32.PACK_AB R10, RZ, R10 ;  /* 0x0000000aff0a923e */ /* 0x000fe400000010ff */
[----:B------:R0:W-:Y:S01]  /*28c0*/  @!P2 STG.E.U16 desc[UR10][R26.64+0x18], R12 ;  /* 0x0000180c1a00a986 */ /* 0x0001e2000c10150a */
[----:B------:R-:W-:Y:S01]  /*28d0*/  @!P5 F2FP.BF16.F32.PACK_AB R19, RZ, R19 ;  /* 0x00000013ff13d23e */ /* 0x000fe200000010ff */
[C---:B----4-:R-:W-:Y:S01]  /*28e0*/  @!P6 FMUL R8, R22.reuse, R15 ;  /* 0x0000000f1608e220 */ /* 0x050fe20000400000 */
[----:B------:R-:W-:Y:S01]  /*28f0*/  @!P4 F2FP.BF16.F32.PACK_AB R9, RZ, R9 ;  /* 0x00000009ff09c23e */ /* 0x000fe200000010ff */
[----:B------:R0:W-:Y:S01]  /*2900*/  @!P1 STG.E.U16 desc[UR10][R26.64+0x1a], R10 ;  /* 0x00001a0a1a009986 */ /* 0x0001e2000c10150a */
[----:B------:R-:W-:-:S02]  /*2910*/  FMUL R11, R22, R17 ;  /* 0x00000011160b7220 */ /* 0x000fc40000400000 */
[----:B------:R-:W-:Y:S01]  /*2920*/  @!P6 F2FP.BF16.F32.PACK_AB R8, RZ, R8 ;  /* 0x00000008ff08e23e */ /* 0x000fe200000010ff */
[----:B------:R0:W-:Y:S02]  /*2930*/  @!P5 STG.E.U16 desc[UR10][R26.64+0x1c], R19 ;  /* 0x00001c131a00d986 */ /* 0x0001e4000c10150a */
[----:B------:R-:W-:Y:S02]  /*2940*/  @!P0 F2FP.BF16.F32.PACK_AB R11, RZ, R11 ;  /* 0x0000000bff0b823e */ /* 0x000fe400000010ff */
[----:B------:R0:W-:Y:S04]  /*2950*/  @!P6 STG.E.U16 desc[UR10][R26.64+0x12], R8 ;  /* 0x000012081a00e986 */ /* 0x0001e8000c10150a */
[----:B------:R0:W-:Y:S04]  /*2960*/  @!P4 STG.E.U16 desc[UR10][R26.64+0x16], R9 ;  /* 0x000016091a00c986 */ /* 0x0001e8000c10150a */
[----:B------:R0:W-:Y:S02]  /*2970*/  @!P0 STG.E.U16 desc[UR10][R26.64+0x1e], R11 ;  /* 0x00001e0b1a008986 */ /* 0x0001e4000c10150a */
.L_x_5:
[----:B------:R-:W-:Y:S05]  /*2980*/  BSYNC.RECONVERGENT B0 ;  /* 0x0000000000007941 */ /* 0x000fea0003800200 */
.L_x_3:
[C---:B------:R-:W-:Y:S02]  /*2990*/  IADD3 R20, P0, PT, R25.reuse, R20, RZ ;  /* 0x0000001419147210 */ /* 0x040fe40007f1e0ff */
[C---:B------:R-:W-:Y:S02]  /*29a0*/  LEA R2, P1, R25.reuse, R2, 0x4 ;  /* 0x0000000219027211 */ /* 0x040fe400078220ff */
[C---:B------:R-:W-:Y:S01]  /*29b0*/  LEA R23, P2, R25.reuse, R23, 0x5 ;  /* 0x0000001719177211 */ /* 0x040fe200078428ff */
[----:B------:R-:W-:Y:S01]  /*29c0*/  IMAD.X R7, RZ, RZ, R7, P0 ;  /* 0x000000ffff077224 */ /* 0x000fe200000e0607 */
[----:B------:R-:W-:Y:S02]  /*29d0*/  ISETP.GE.U32.AND P0, PT, R20, UR7, PT ;  /* 0x0000000714007c0c */ /* 0x000fe4000bf06070 */
[----:B0-----:R-:W-:Y:S02]  /*29e0*/  LEA R26, P3, R25, R26, 0x6 ;  /* 0x0000001a191a7211 */ /* 0x001fe400078630ff */
[----:B------:R-:W-:-:S02]  /*29f0*/  ISETP.GE.AND.EX P0, PT, R7, UR8, PT, P0 ;  /* 0x0000000807007c0c */ /* 0x000fc4000bf06300 */
[C---:B------:R-:W-:Y:S02]  /*2a00*/  LEA.HI.X R27, R25.reuse, R27, RZ, 0x6, P3 ;  /* 0x0000001b191b7211 */ /* 0x040fe400018f34ff */
[C---:B------:R-:W-:Y:S02]  /*2a10*/  LEA.HI.X R3, R25.reuse, R3, RZ, 0x4, P1 ;  /* 0x0000000319037211 */ /* 0x040fe400008f24ff */
[----:B------:R-:W-:-:S07]  /*2a20*/  LEA.HI.X R0, R25, R0, RZ, 0x5, P2 ;  /* 0x0000000019007211 */ /* 0x000fce00010f2cff */
[----:B------:R-:W-:Y:S05]  /*2a30*/  @!P0 BRA `(.L_x_6) ;  /* 0xffffffd800448947 */ /* 0x000fea000383ffff */
[----:B------:R-:W-:Y:S05]  /*2a40*/  EXIT ;  /* 0x000000000000794d */ /* 0x000fea0003800000 */
        .weak           $__internal_0_$__cuda_sm20_div_s64
        .type           $__internal_0_$__cuda_sm20_div_s64,@function
        .size           $__internal_0_$__cuda_sm20_div_s64,(.L_x_8 - $__internal_0_$__cuda_sm20_div_s64)
$__internal_0_$__cuda_sm20_div_s64:
[----:B------:R-:W-:Y:S01]  /*2a50*/  UIADD3 UR4, UP1, UPT, URZ, -UR6, URZ ;  /* 0x80000006ff047290 */ /* 0x000fe2000ff3e0ff */
[----:B------:R-:W-:Y:S01]  /*2a60*/  ISETP.GE.AND P3, PT, R3, RZ, PT ;  /* 0x000000ff0300720c */ /* 0x000fe20003f66270 */
[----:B------:R-:W-:Y:S02]  /*2a70*/  UISETP.GE.AND UP0, UPT, UR9, URZ, UPT ;  /* 0x000000ff0900728c */ /* 0x000fe4000bf06270 */
[----:B------:R-:W-:Y:S02]  /*2a80*/  UIADD3.X UR5, UPT, UPT, URZ, ~UR9, URZ, UP1, !UPT ;  /* 0x80000009ff057290 */ /* 0x000fe40008ffe4ff */
[----:B------:R-:W-:Y:S02]  /*2a90*/  USEL UR4, UR4, UR6, !UP0 ;  /* 0x0000000604047287 */ /* 0x000fe4000c000000 */
[----:B------:R-:W-:-:S09]  /*2aa0*/  USEL UR5, UR5, UR9, !UP0 ;  /* 0x0000000905057287 */ /* 0x000fd2000c000000 */
[----:B------:R-:W0:Y:S08]  /*2ab0*/  I2F.U64.RP R18, UR4 ;  /* 0x0000000400127d12 */ /* 0x000e300008309000 */
[----:B0-----:R-:W0:Y:S02]  /*2ac0*/  MUFU.RCP R18, R18 ;  /* 0x0000001200127308 */ /* 0x001e240000001000 */
[----:B0-----:R-:W-:-:S06]  /*2ad0*/  VIADD R14, R18, 0x1ffffffe ;  /* 0x1ffffffe120e7836 */ /* 0x001fcc0000000000 */
[----:B------:R-:W0:Y:S02]  /*2ae0*/  F2I.U64.TRUNC R14, R14 ;  /* 0x0000000e000e7311 */ /* 0x000e24000020d800 */
[----:B0-----:R-:W-:-:S04]  /*2af0*/  IMAD.WIDE.U32 R12, R14, UR4, RZ ;  /* 0x000000040e0c7c25 */ /* 0x001fc8000f8e00ff */
[----:B------:R-:W-:Y:S01]  /*2b00*/  IMAD R13, R14, UR5, R13 ;  /* 0x000000050e0d7c24 */ /* 0x000fe2000f8e020d */
[----:B------:R-:W-:-:S03]  /*2b10*/  IADD3 R17, P0, PT, RZ, -R12, RZ ;  /* 0x8000000cff117210 */ /* 0x000fc60007f1e0ff */
[----:B------:R-:W-:Y:S02]  /*2b20*/  IMAD R13, R15, UR4, R13 ;  /* 0x000000040f0d7c24 */ /* 0x000fe4000f8e020d */
[----:B------:R-:W-:-:S04]  /*2b30*/  IMAD.HI.U32 R12, R14, R17, RZ ;  /* 0x000000110e0c7227 */ /* 0x000fc800078e00ff */
[----:B------:R-:W-:Y:S02]  /*2b40*/  IMAD.X R19, RZ, RZ, ~R13, P0 ;  /* 0x000000ffff137224 */ /* 0x000fe400000e0e0d */
[----:B------:R-:W-:Y:S02]  /*2b50*/  IMAD.MOV.U32 R13, RZ, RZ, R14 ;  /* 0x000000ffff0d7224 */ /* 0x000fe400078e000e */
[----:B------:R-:W-:-:S04]  /*2b60*/  IMAD.WIDE.U32 R12, P0, R14, R19, R12 ;  /* 0x000000130e0c7225 */ /* 0x000fc8000780000c */
[----:B------:R-:W-:-:S04]  /*2b70*/  IMAD.HI.U32 R12, P1, R15, R17, R12 ;  /* 0x000000110f0c7227 */ /* 0x000fc8000782000c */
[CC--:B------:R-:W-:Y:S02]  /*2b80*/  IMAD R13, R15.reuse, R19.reuse, RZ ;  /* 0x000000130f0d7224 */ /* 0x0c0fe400078e02ff */
[----:B------:R-:W-:-:S03]  /*2b90*/  IMAD.HI.U32 R17, R15, R19, RZ ;  /* 0x000000130f117227 */ /* 0x000fc600078e00ff */
[----:B------:R-:W-:Y:S01]  /*2ba0*/  IADD3 R13, P2, PT, R13, R12, RZ ;  /* 0x0000000c0d0d7210 */ /* 0x000fe20007f5e0ff */
[----:B------:R-:W-:-:S04]  /*2bb0*/  IMAD.X R17, R17, 0x1, R15, P0 ;  /* 0x0000000111117824 */ /* 0x000fc800000e060f */
[----:B------:R-:W-:Y:S01]  /*2bc0*/  IMAD.WIDE.U32 R14, R13, UR4, RZ ;  /* 0x000000040d0e7c25 */ /* 0x000fe2000f8e00ff */
[----:B------:R-:W-:-:S03]  /*2bd0*/  IADD3.X R17, PT, PT, RZ, RZ, R17, P2, P1 ;  /* 0x000000ffff117210 */ /* 0x000fc600017e2411 */
[----:B------:R-:W-:Y:S01]  /*2be0*/  IMAD R12, R13, UR5, R15 ;  /* 0x000000050d0c7c24 */ /* 0x000fe2000f8e020f */
[----:B------:R-:W-:-:S03]  /*2bf0*/  IADD3 R15, P0, PT, RZ, -R14, RZ ;  /* 0x8000000eff0f7210 */ /* 0x000fc60007f1e0ff */
[----:B------:R-:W-:Y:S02]  /*2c00*/  IMAD R14, R17, UR4, R12 ;  /* 0x00000004110e7c24 */ /* 0x000fe4000f8e020c */
[----:B------:R-:W-:-:S04]  /*2c10*/  IMAD.HI.U32 R12, R13, R15, RZ ;  /* 0x0000000f0d0c7227 */ /* 0x000fc800078e00ff */
[----:B------:R-:W-:-:S04]  /*2c20*/  IMAD.X R14, RZ, RZ, ~R14, P0 ;  /* 0x000000ffff0e7224 */ /* 0x000fc800000e0e0e */
[----:B------:R-:W-:-:S04]  /*2c30*/  IMAD.WIDE.U32 R12, P0, R13, R14, R12 ;  /* 0x0000000e0d0c7225 */ /* 0x000fc8000780000c */
[----:B------:R-:W-:-:S04]  /*2c40*/  IMAD.HI.U32 R22, R17, R14, RZ ;  /* 0x0000000e11167227 */ /* 0x000fc800078e00ff */
[----:B------:R-:W-:Y:S01]  /*2c50*/  IMAD.HI.U32 R12, P1, R17, R15, R12 ;  /* 0x0000000f110c7227 */ /* 0x000fe2000782000c */
[----:B------:R-:W-:-:S03]  /*2c60*/  IADD3 R15, P4, PT, RZ, -R2, RZ ;  /* 0x80000002ff0f7210 */ /* 0x000fc60007f9e0ff */
[----:B------:R-:W-:Y:S01]  /*2c70*/  IMAD R13, R17, R14, RZ ;  /* 0x0000000e110d7224 */ /* 0x000fe200078e02ff */
[----:B------:R-:W-:Y:S01]  /*2c80*/  SEL R15, R15, R2, !P3 ;  /* 0x000000020f0f7207 */ /* 0x000fe20005800000 */
[----:B------:R-:W-:-:S03]  /*2c90*/  IMAD.X R18, RZ, RZ, ~R3, P4 ;  /* 0x000000ffff127224 */ /* 0x000fc600020e0e03 */
[----:B------:R-:W-:Y:S01]  /*2ca0*/  IADD3 R14, P2, PT, R13, R12, RZ ;  /* 0x0000000c0d0e7210 */ /* 0x000fe20007f5e0ff */
[----:B------:R-:W-:Y:S01]  /*2cb0*/  IMAD.X R13, R22, 0x1, R17, P0 ;  /* 0x00000001160d7824 */ /* 0x000fe200000e0611 */
[----:B------:R-:W-:-:S03]  /*2cc0*/  SEL R17, R18, R3, !P3 ;  /* 0x0000000312117207 */ /* 0x000fc60005800000 */
[----:B------:R-:W-:Y:S01]  /*2cd0*/  IMAD.HI.U32 R12, R14, R15, RZ ;  /* 0x0000000f0e0c7227 */ /* 0x000fe200078e00ff */
[----:B------:R-:W-:-:S03]  /*2ce0*/  IADD3.X R18, PT, PT, RZ, RZ, R13, P2, P1 ;  /* 0x000000ffff127210 */ /* 0x000fc600017e240d */
[----:B------:R-:W-:Y:S02]  /*2cf0*/  IMAD.MOV.U32 R13, RZ, RZ, RZ ;  /* 0x000000ffff0d7224 */ /* 0x000fe400078e00ff */
[-C--:B------:R-:W-:Y:S02]  /*2d00*/  IMAD R19, R18, R17.reuse, RZ ;  /* 0x0000001112137224 */ /* 0x080fe400078e02ff */
[----:B------:R-:W-:-:S04]  /*2d10*/  IMAD.WIDE.U32 R12, R14, R17, R12 ;  /* 0x000000110e0c7225 */ /* 0x000fc800078e000c */
[----:B------:R-:W-:-:S04]  /*2d20*/  IMAD.HI.U32 R14, R18, R17, RZ ;  /* 0x00000011120e7227 */ /* 0x000fc800078e00ff */
[----:B------:R-:W-:-:S04]  /*2d30*/  IMAD.HI.U32 R12, P0, R18, R15, R12 ;  /* 0x0000000f120c7227 */ /* 0x000fc8000780000c */
[----:B------:R-:W-:Y:S01]  /*2d40*/  IMAD.X R14, RZ, RZ, R14, P0 ;  /* 0x000000ffff0e7224 */ /* 0x000fe200000e060e */
[----:B------:R-:W-:-:S05]  /*2d50*/  IADD3 R19, P1, PT, R19, R12, RZ ;  /* 0x0000000c13137210 */ /* 0x000fca0007f3e0ff */
[----:B------:R-:W-:-:S04]  /*2d60*/  IMAD.WIDE.U32 R12, R19, UR4, RZ ;  /* 0x00000004130c7c25 */ /* 0x000fc8000f8e00ff */
[----:B------:R-:W-:Y:S01]  /*2d70*/  IMAD.X R14, RZ, RZ, R14, P1 ;  /* 0x000000ffff0e7224 */ /* 0x000fe200008e060e */
[----:B------:R-:W-:Y:S01]  /*2d80*/  IADD3 R18, P1, PT, -R12, R15, RZ ;  /* 0x0000000f0c127210 */ /* 0x000fe20007f3e1ff */
[C---:B------:R-:W-:Y:S02]  /*2d90*/  IMAD R13, R19.reuse, UR5, R13 ;  /* 0x00000005130d7c24 */ /* 0x040fe4000f8e020d */
[----:B------:R-:W-:Y:S01]  /*2da0*/  VIADD R12, R19, 0x1 ;  /* 0x00000001130c7836 */ /* 0x000fe20000000000 */
[----:B------:R-:W-:Y:S01]  /*2db0*/  ISETP.GE.U32.AND P0, PT, R18, UR4, PT ;  /* 0x0000000412007c0c */ /* 0x000fe2000bf06070 */
[----:B------:R-:W-:-:S04]  /*2dc0*/  IMAD R14, R14, UR4, R13 ;  /* 0x000000040e0e7c24 */ /* 0x000fc8000f8e020d */
[----:B------:R-:W-:Y:S01]  /*2dd0*/  IMAD.X R17, R17, 0x1, ~R14, P1 ;  /* 0x0000000111117824 */ /* 0x000fe200008e0e0e */
[----:B------:R-:W-:-:S04]  /*2de0*/  IADD3 R13, P1, PT, R18, -UR4, RZ ;  /* 0x80000004120d7c10 */ /* 0x000fc8000ff3e0ff */
[C---:B------:R-:W-:Y:S02]  /*2df0*/  ISETP.GE.U32.AND.EX P0, PT, R17.reuse, UR5, PT, P0 ;  /* 0x0000000511007c0c */ /* 0x040fe4000bf06100 */
[----:B------:R-:W-:Y:S02]  /*2e00*/  IADD3.X R14, PT, PT, R17, ~UR5, RZ, P1, !PT ;  /* 0x80000005110e7c10 */ /* 0x000fe40008ffe4ff */
[----:B------:R-:W-:Y:S02]  /*2e10*/  SEL R13, R13, R18, P0 ;  /* 0x000000120d0d7207 */ /* 0x000fe40000000000 */
[----:B------:R-:W-:Y:S02]  /*2e20*/  SEL R12, R12, R19, P0 ;  /* 0x000000130c0c7207 */ /* 0x000fe40000000000 */
[----:B------:R-:W-:Y:S01]  /*2e30*/  SEL R14, R14, R17, P0 ;  /* 0x000000110e0e7207 */ /* 0x000fe20000000000 */
[----:B------:R-:W-:Y:S01]  /*2e40*/  IMAD.MOV.U32 R17, RZ, RZ, 0x0 ;  /* 0x00000000ff117424 */ /* 0x000fe200078e00ff */
[----:B------:R-:W-:Y:S01]  /*2e50*/  ISETP.GE.U32.AND P0, PT, R13, UR4, PT ;  /* 0x000000040d007c0c */ /* 0x000fe2000bf06070 */
[----:B------:R-:W-:Y:S01]  /*2e60*/  VIADD R19, R12, 0x1 ;  /* 0x000000010c137836 */ /* 0x000fe20000000000 */
[----:B------:R-:W-:-:S02]  /*2e70*/  LOP3.LUT R13, R3, UR9, RZ, 0x3c, !PT ;  /* 0x00000009030d7c12 */ /* 0x000fc4000f8e3cff */
[----:B------:R-:W-:Y:S02]  /*2e80*/  ISETP.GE.U32.AND.EX P0, PT, R14, UR5, PT, P0 ;  /* 0x000000050e007c0c */ /* 0x000fe4000bf06100 */
[----:B------:R-:W-:Y:S02]  /*2e90*/  ISETP.GE.AND P1, PT, R13, RZ, PT ;  /* 0x000000ff0d00720c */ /* 0x000fe40003f26270 */
[----:B------:R-:W-:Y:S02]  /*2ea0*/  SEL R19, R19, R12, P0 ;  /* 0x0000000c13137207 */ /* 0x000fe40000000000 */
[----:B------:R-:W-:-:S03]  /*2eb0*/  ISETP.NE.U32.AND P0, PT, RZ, UR6, PT ;  /* 0x00000006ff007c0c */ /* 0x000fc6000bf05070 */
[----:B------:R-:W-:Y:S01]  /*2ec0*/  IMAD.MOV R12, RZ, RZ, -R19 ;  /* 0x000000ffff0c7224 */ /* 0x000fe200078e0a13 */
[----:B------:R-:W-:-:S04]  /*2ed0*/  ISETP.NE.AND.EX P0, PT, RZ, UR9, PT, P0 ;  /* 0x00000009ff007c0c */ /* 0x000fc8000bf05300 */
[----:B------:R-:W-:-:S04]  /*2ee0*/  SEL R19, R12, R19, !P1 ;  /* 0x000000130c137207 */ /* 0x000fc80004800000 */
[----:B------:R-:W-:Y:S01]  /*2ef0*/  SEL R19, R19, 0xffffffff, P0 ;  /* 0xffffffff13137807 */ /* 0x000fe20000000000 */
[----:B------:R-:W-:Y:S06]  /*2f00*/  RET.REL.NODEC R16 `(_Z17nf4_decode_kernelPK5uint4PKhPK6__halfS6_fP13__nv_bfloat16lii) ;  /* 0xffffffd0103c7950 */ /* 0x000fec0003c3ffff */
.L_x_7:
[----:B------:R-:W-:-:S00]  /*2f10*/  BRA `(.L_x_7) ;  /* 0xfffffffc00fc7947 */ /* 0x000fc0000383ffff */
[----:B------:R-:W-:-:S00]  /*2f20*/  NOP ;  /* 0x0000000000007918 */ /* 0x000fc00000000000 */
        /* <DEDUP_REMOVED lines=13> */
.L_x_8:


//--------------------- .nv.shared._Z17nf4_decode_kernelPK5uint4PKhPK6__halfS6_fP13__nv_bfloat16lii --------------------------
	.section	.nv.shared._Z17nf4_decode_kernelPK5uint4PKhPK6__halfS6_fP13__nv_bfloat16lii,"aw",@nobits
	.sectionflags	@""
	.align	4
.nv.shared._Z17nf4_decode_kernelPK5uint4PKhPK6__halfS6_fP13__nv_bfloat16lii:
	.zero		1088


//--------------------- .nv.shared.reserved.0     --------------------------
	.section	.nv.shared.reserved.0,"aw",@nobits
	.weak		__nv_reservedSMEM_offset_0_alias
	.size		__nv_reservedSMEM_offset_0_alias, 0, 64
	.other		__nv_reservedSMEM_offset_0_alias,@"STO_CUDA_RESERVED_SHARED STV_DEFAULT"
__nv_reservedSMEM_offset_0_alias:
	.zero		0
	.zero		64


//--------------------- .nv.constant0._Z17nf4_decode_kernelPK5uint4PKhPK6__halfS6_fP13__nv_bfloat16lii --------------------------
	.section	.nv.constant0._Z17nf4_decode_kernelPK5uint4PKhPK6__halfS6_fP13__nv_bfloat16lii,"a",@progbits
	.sectionflags	@""
	.align	4
.nv.constant0._Z17nf4_decode_kernelPK5uint4PKhPK6__halfS6_fP13__nv_bfloat16lii:
	.zero		960


//--------------------- SYMBOLS --------------------------

	.type		.nv.reservedSmem.offset0,@object
	.size		.nv.reservedSmem.offset0,0x4
	.type		.nv.reservedSmem.cap,@object
	.size		.nv.reservedSmem.cap,0x4
